	.target	sm_103a

	.elftype	@"ET_EXEC"


//--------------------- .note.nv.tkinfo           --------------------------
	.section	.note.nv.tkinfo,"",@"SHT_NOTE"
	.sectionflags	@"SHF_NOTE_NV_TKINFO"
	.tkinfo
        /*0018*/ 	.word	0x00000002
        /*0030*/ 	.string	""
        /*0030*/ 	.string	"ptxas"
        /*0030*/ 	.string	"Cuda compilation tools, release 13.0, V13.0.88"
        /*0030*/ 	.string	"Build cuda_13.0.r13.0/compiler.36424714_0"
        /*0030*/ 	.string	"-arch sm_103a -m 64 "



//--------------------- .note.nv.cuinfo           --------------------------
	.section	.note.nv.cuinfo,"",@"SHT_NOTE"
	.sectionflags	@"SHF_NOTE_NV_CUINFO"
        /*0018*/ 	.short	0x0002
        /*001a*/ 	.short	0x0067
        /*001c*/ 	.short	0x0082
	.zero		2


//--------------------- .nv.info                  --------------------------
	.section	.nv.info,"",@"SHT_CUDA_INFO"
	.align	4


	//----- nvinfo : EIATTR_REGCOUNT
	.align		4
        /*0000*/ 	.byte	0x04, 0x2f
        /*0002*/ 	.short	(.L_12 - .L_11)
	.align		4
.L_11:
        /*0004*/ 	.word	index@(_ZN7cutlass13device_kernelIN5flash19enable_sm80_to_sm89INS1_16FlashAttnFwdSm80INS1_25CollectiveMainloopFwdSm80ILi4ELi1ELb0EN4cute5tupleIJNS5_1CILi128EEENS7_ILi80EEENS7_ILi64EEEEEELi64ENS_10bfloat16_tEfNS_4arch4Sm80ELb1ELb0ELb0ELb1ELb0ELb1ELb1ELb1EEENS1_21CollectiveEpilogueFwdINS6_IJS8_SA_S9_EEENS6_IJNS7_ILi1EEESI_SI_EEESC_SE_Li128ELb1ELb1ELb1ELb0EEENS1_36VarlenDynamicPersistentTileSchedulerILi128ELi80ELi128ELi128ELb1ELb1ELb0ELb1ELb1ELb1EEEEEEEEEvNT_6ParamsE)
        /*0008*/ 	.word	0x00000004


	//----- nvinfo : EIATTR_FRAME_SIZE
	.align		4
.L_12:
        /*000c*/ 	.byte	0x04, 0x11
        /*000e*/ 	.short	(.L_14 - .L_13)
	.align		4
.L_13:
        /*0010*/ 	.word	index@(_ZN7cutlass13device_kernelIN5flash19enable_sm80_to_sm89INS1_16FlashAttnFwdSm80INS1_25CollectiveMainloopFwdSm80ILi4ELi1ELb0EN4cute5tupleIJNS5_1CILi128EEENS7_ILi80EEENS7_ILi64EEEEEELi64ENS_10bfloat16_tEfNS_4arch4Sm80ELb1ELb0ELb0ELb1ELb0ELb1ELb1ELb1EEENS1_21CollectiveEpilogueFwdINS6_IJS8_SA_S9_EEENS6_IJNS7_ILi1EEESI_SI_EEESC_SE_Li128ELb1ELb1ELb1ELb0EEENS1_36VarlenDynamicPersistentTileSchedulerILi128ELi80ELi128ELi128ELb1ELb1ELb0ELb1ELb1ELb1EEEEEEEEEvNT_6ParamsE)
        /*0014*/ 	.word	0x00000000


	//----- nvinfo : EIATTR_REGCOUNT
	.align		4
.L_14:
        /*0018*/ 	.byte	0x04, 0x2f
        /*001a*/ 	.short	(.L_16 - .L_15)
	.align		4
.L_15:
        /*001c*/ 	.word	index@(_ZN7cutlass13device_kernelIN5flash19enable_sm80_to_sm89INS1_16FlashAttnFwdSm80INS1_25CollectiveMainloopFwdSm80ILi4ELi1ELb0EN4cute5tupleIJNS5_1CILi128EEENS7_ILi80EEENS7_ILi64EEEEEELi64ENS_10bfloat16_tEfNS_4arch4Sm80ELb1ELb0ELb0ELb1ELb0ELb0ELb1ELb1EEENS1_21CollectiveEpilogueFwdINS6_IJS8_SA_S9_EEENS6_IJNS7_ILi1EEESI_SI_EEESC_SE_Li128ELb1ELb1ELb1ELb0EEENS1_36VarlenDynamicPersistentTileSchedulerILi128ELi80ELi128ELi128ELb1ELb1ELb0ELb1ELb1ELb1EEEEEEEEEvNT_6ParamsE)
        /*0020*/ 	.word	0x00000004


	//----- nvinfo : EIATTR_FRAME_SIZE
	.align		4
.L_16:
        /*0024*/ 	.byte	0x04, 0x11
        /*0026*/ 	.short	(.L_18 - .L_17)
	.align		4
.L_17:
        /*0028*/ 	.word	index@(_ZN7cutlass13device_kernelIN5flash19enable_sm80_to_sm89INS1_16FlashAttnFwdSm80INS1_25CollectiveMainloopFwdSm80ILi4ELi1ELb0EN4cute5tupleIJNS5_1CILi128EEENS7_ILi80EEENS7_ILi64EEEEEELi64ENS_10bfloat16_tEfNS_4arch4Sm80ELb1ELb0ELb0ELb1ELb0ELb0ELb1ELb1EEENS1_21CollectiveEpilogueFwdINS6_IJS8_SA_S9_EEENS6_IJNS7_ILi1EEESI_SI_EEESC_SE_Li128ELb1ELb1ELb1ELb0EEENS1_36VarlenDynamicPersistentTileSchedulerILi128ELi80ELi128ELi128ELb1ELb1ELb0ELb1ELb1ELb1EEEEEEEEEvNT_6ParamsE)
        /*002c*/ 	.word	0x00000000


	//----- nvinfo : EIATTR_REGCOUNT
	.align		4
.L_18:
        /*0030*/ 	.byte	0x04, 0x2f
        /*0032*/ 	.short	(.L_20 - .L_19)
	.align		4
.L_19:
        /*0034*/ 	.word	index@(_ZN7cutlass13device_kernelIN5flash19enable_sm80_to_sm89INS1_16FlashAttnFwdSm80INS1_25CollectiveMainloopFwdSm80ILi4ELi1ELb0EN4cute5tupleIJNS5_1CILi128EEENS7_ILi112EEENS7_ILi64EEEEEELi64ENS_10bfloat16_tEfNS_4arch4Sm80ELb1ELb0ELb0ELb0ELb0ELb0ELb1ELb1EEENS1_21CollectiveEpilogueFwdINS6_IJS8_SA_S9_EEENS6_IJNS7_ILi1EEESI_SI_EEESC_SE_Li128ELb0ELb1ELb1ELb0EEENS1_30DynamicPersistentTileSchedulerILi128ELi128ELb1ELb1ELb0EEEEEEEEEvNT_6ParamsE)
        /*0038*/ 	.word	0x00000004


	//----- nvinfo : EIATTR_FRAME_SIZE
	.align		4
.L_20:
        /*003c*/ 	.byte	0x04, 0x11
        /*003e*/ 	.short	(.L_22 - .L_21)
	.align		4
.L_21:
        /*0040*/ 	.word	index@(_ZN7cutlass13device_kernelIN5flash19enable_sm80_to_sm89INS1_16FlashAttnFwdSm80INS1_25CollectiveMainloopFwdSm80ILi4ELi1ELb0EN4cute5tupleIJNS5_1CILi128EEENS7_ILi112EEENS7_ILi64EEEEEELi64ENS_10bfloat16_tEfNS_4arch4Sm80ELb1ELb0ELb0ELb0ELb0ELb0ELb1ELb1EEENS1_21CollectiveEpilogueFwdINS6_IJS8_SA_S9_EEENS6_IJNS7_ILi1EEESI_SI_EEESC_SE_Li128ELb0ELb1ELb1ELb0EEENS1_30DynamicPersistentTileSchedulerILi128ELi128ELb1ELb1ELb0EEEEEEEEEvNT_6ParamsE)
        /*0044*/ 	.word	0x00000000


	//----- nvinfo : EIATTR_REGCOUNT
	.align		4
.L_22:
        /*0048*/ 	.byte	0x04, 0x2f
        /*004a*/ 	.short	(.L_24 - .L_23)
	.align		4
.L_23:
        /*004c*/ 	.word	index@(_ZN7cutlass13device_kernelIN5flash19enable_sm80_to_sm89INS1_16FlashAttnFwdSm80INS1_25CollectiveMainloopFwdSm80ILi4ELi1ELb0EN4cute5tupleIJNS5_1CILi128EEENS7_ILi80EEENS7_ILi64EEEEEELi64ENS_10bfloat16_tEfNS_4arch4Sm80ELb0ELb1ELb0ELb1ELb0ELb1ELb1ELb1EEENS1_21CollectiveEpilogueFwdINS6_IJS8_SA_S9_EEENS6_IJNS7_ILi1EEESI_SI_EEESC_SE_Li128ELb1ELb1ELb1ELb0EEENS1_36VarlenDynamicPersistentTileSchedulerILi128ELi80ELi128ELi128ELb1ELb1ELb0ELb1ELb0ELb1EEEEEEEEEvNT_6ParamsE)
        /*0050*/ 	.word	0x00000004


	//----- nvinfo : EIATTR_FRAME_SIZE
	.align		4
.L_24:
        /*0054*/ 	.byte	0x04, 0x11
        /*0056*/ 	.short	(.L_26 - .L_25)
	.align		4
.L_25:
        /*0058*/ 	.word	index@(_ZN7cutlass13device_kernelIN5flash19enable_sm80_to_sm89INS1_16FlashAttnFwdSm80INS1_25CollectiveMainloopFwdSm80ILi4ELi1ELb0EN4cute5tupleIJNS5_1CILi128EEENS7_ILi80EEENS7_ILi64EEEEEELi64ENS_10bfloat16_tEfNS_4arch4Sm80ELb0ELb1ELb0ELb1ELb0ELb1ELb1ELb1EEENS1_21CollectiveEpilogueFwdINS6_IJS8_SA_S9_EEENS6_IJNS7_ILi1EEESI_SI_EEESC_SE_Li128ELb1ELb1ELb1ELb0EEENS1_36VarlenDynamicPersistentTileSchedulerILi128ELi80ELi128ELi128ELb1ELb1ELb0ELb1ELb0ELb1EEEEEEEEEvNT_6ParamsE)
        /*005c*/ 	.word	0x00000000


	//----- nvinfo : EIATTR_REGCOUNT
	.align		4
.L_26:
        /*0060*/ 	.byte	0x04, 0x2f
        /*0062*/ 	.short	(.L_28 - .L_27)
	.align		4
.L_27:
        /*0064*/ 	.word	index@(_ZN7cutlass13device_kernelIN5flash19enable_sm80_to_sm89INS1_16FlashAttnFwdSm80INS1_25CollectiveMainloopFwdSm80ILi4ELi1ELb0EN4cute5tupleIJNS5_1CILi128EEENS7_ILi80EEENS7_ILi64EEEEEELi64ENS_10bfloat16_tEfNS_4arch4Sm80ELb0ELb1ELb0ELb1ELb0ELb0ELb1ELb1EEENS1_21CollectiveEpilogueFwdINS6_IJS8_SA_S9_EEENS6_IJNS7_ILi1EEESI_SI_EEESC_SE_Li128ELb1ELb1ELb1ELb0EEENS1_36VarlenDynamicPersistentTileSchedulerILi128ELi80ELi128ELi128ELb1ELb1ELb0ELb1ELb0ELb1EEEEEEEEEvNT_6ParamsE)
        /*0068*/ 	.word	0x00000004


	//----- nvinfo : EIATTR_FRAME_SIZE
	.align		4
.L_28:
        /*006c*/ 	.byte	0x04, 0x11
        /*006e*/ 	.short	(.L_30 - .L_29)
	.align		4
.L_29:
        /*0070*/ 	.word	index@(_ZN7cutlass13device_kernelIN5flash19enable_sm80_to_sm89INS1_16FlashAttnFwdSm80INS1_25CollectiveMainloopFwdSm80ILi4ELi1ELb0EN4cute5tupleIJNS5_1CILi128EEENS7_ILi80EEENS7_ILi64EEEEEELi64ENS_10bfloat16_tEfNS_4arch4Sm80ELb0ELb1ELb0ELb1ELb0ELb0ELb1ELb1EEENS1_21CollectiveEpilogueFwdINS6_IJS8_SA_S9_EEENS6_IJNS7_ILi1EEESI_SI_EEESC_SE_Li128ELb1ELb1ELb1ELb0EEENS1_36VarlenDynamicPersistentTileSchedulerILi128ELi80ELi128ELi128ELb1ELb1ELb0ELb1ELb0ELb1EEEEEEEEEvNT_6ParamsE)
        /*0074*/ 	.word	0x00000000


	//----- nvinfo : EIATTR_REGCOUNT
	.align		4
.L_30:
        /*0078*/ 	.byte	0x04, 0x2f
        /*007a*/ 	.short	(.L_32 - .L_31)
	.align		4
.L_31:
        /*007c*/ 	.word	index@(_ZN7cutlass13device_kernelIN5flash19enable_sm80_to_sm89INS1_16FlashAttnFwdSm80INS1_25CollectiveMainloopFwdSm80ILi4ELi1ELb0EN4cute5tupleIJNS5_1CILi128EEENS7_ILi96EEENS7_ILi64EEEEEELi64ENS_10bfloat16_tEfNS_4arch4Sm80ELb0ELb1ELb0ELb0ELb0ELb0ELb1ELb1EEENS1_21CollectiveEpilogueFwdINS6_IJS8_SA_S9_EEENS6_IJNS7_ILi1EEESI_SI_EEESC_SE_Li128ELb0ELb1ELb1ELb0EEENS1_19SingleTileSchedulerILb0ELb1ELb1ELi128EEEEEEEEEvNT_6ParamsE)
        /*0080*/ 	.word	0x00000004


	//----- nvinfo : EIATTR_FRAME_SIZE
	.align		4
.L_32:
        /*0084*/ 	.byte	0x04, 0x11
        /*0086*/ 	.short	(.L_34 - .L_33)
	.align		4
.L_33:
        /*0088*/ 	.word	index@(_ZN7cutlass13device_kernelIN5flash19enable_sm80_to_sm89INS1_16FlashAttnFwdSm80INS1_25CollectiveMainloopFwdSm80ILi4ELi1ELb0EN4cute5tupleIJNS5_1CILi128EEENS7_ILi96EEENS7_ILi64EEEEEELi64ENS_10bfloat16_tEfNS_4arch4Sm80ELb0ELb1ELb0ELb0ELb0ELb0ELb1ELb1EEENS1_21CollectiveEpilogueFwdINS6_IJS8_SA_S9_EEENS6_IJNS7_ILi1EEESI_SI_EEESC_SE_Li128ELb0ELb1ELb1ELb0EEENS1_19SingleTileSchedulerILb0ELb1ELb1ELi128EEEEEEEEEvNT_6ParamsE)
        /*008c*/ 	.word	0x00000000


	//----- nvinfo : EIATTR_REGCOUNT
	.align		4
.L_34:
        /*0090*/ 	.byte	0x04, 0x2f
        /*0092*/ 	.short	(.L_36 - .L_35)
	.align		4
.L_35:
        /*0094*/ 	.word	index@(_ZN7cutlass13device_kernelIN5flash19enable_sm80_to_sm89INS1_16FlashAttnFwdSm80INS1_25CollectiveMainloopFwdSm80ILi4ELi1ELb0EN4cute5tupleIJNS5_1CILi128EEENS7_ILi80EEENS7_ILi64EEEEEELi64ENS_10bfloat16_tEfNS_4arch4Sm80ELb0ELb0ELb0ELb1ELb0ELb1ELb1ELb1EEENS1_21CollectiveEpilogueFwdINS6_IJS8_SA_S9_EEENS6_IJNS7_ILi1EEESI_SI_EEESC_SE_Li128ELb1ELb1ELb1ELb0EEENS1_36VarlenDynamicPersistentTileSchedulerILi128ELi80ELi128ELi128ELb1ELb1ELb0ELb0ELb1ELb1EEEEEEEEEvNT_6ParamsE)
        /*0098*/ 	.word	0x00000004


	//----- nvinfo : EIATTR_FRAME_SIZE
	.align		4
.L_36:
        /*009c*/ 	.byte	0x04, 0x11
        /*009e*/ 	.short	(.L_38 - .L_37)
	.align		4
.L_37:
        /*00a0*/ 	.word	index@(_ZN7cutlass13device_kernelIN5flash19enable_sm80_to_sm89INS1_16FlashAttnFwdSm80INS1_25CollectiveMainloopFwdSm80ILi4ELi1ELb0EN4cute5tupleIJNS5_1CILi128EEENS7_ILi80EEENS7_ILi64EEEEEELi64ENS_10bfloat16_tEfNS_4arch4Sm80ELb0ELb0ELb0ELb1ELb0ELb1ELb1ELb1EEENS1_21CollectiveEpilogueFwdINS6_IJS8_SA_S9_EEENS6_IJNS7_ILi1EEESI_SI_EEESC_SE_Li128ELb1ELb1ELb1ELb0EEENS1_36VarlenDynamicPersistentTileSchedulerILi128ELi80ELi128ELi128ELb1ELb1ELb0ELb0ELb1ELb1EEEEEEEEEvNT_6ParamsE)
        /*00a4*/ 	.word	0x00000000


	//----- nvinfo : EIATTR_REGCOUNT
	.align		4
.L_38:
        /*00a8*/ 	.byte	0x04, 0x2f
        /*00aa*/ 	.short	(.L_40 - .L_39)
	.align		4
.L_39:
        /*00ac*/ 	.word	index@(_ZN7cutlass13device_kernelIN5flash19enable_sm80_to_sm89INS1_16FlashAttnFwdSm80INS1_25CollectiveMainloopFwdSm80ILi4ELi1ELb0EN4cute5tupleIJNS5_1CILi128EEENS7_ILi80EEENS7_ILi64EEEEEELi64ENS_10bfloat16_tEfNS_4arch4Sm80ELb0ELb0ELb0ELb1ELb0ELb0ELb1ELb1EEENS1_21CollectiveEpilogueFwdINS6_IJS8_SA_S9_EEENS6_IJNS7_ILi1EEESI_SI_EEESC_SE_Li128ELb1ELb1ELb1ELb0EEENS1_36VarlenDynamicPersistentTileSchedulerILi128ELi80ELi128ELi128ELb1ELb1ELb0ELb0ELb1ELb1EEEEEEEEEvNT_6ParamsE)
        /*00b0*/ 	.word	0x00000004


	//----- nvinfo : EIATTR_FRAME_SIZE
	.align		4
.L_40:
        /*00b4*/ 	.byte	0x04, 0x11
        /*00b6*/ 	.short	(.L_42 - .L_41)
	.align		4
.L_41:
        /*00b8*/ 	.word	index@(_ZN7cutlass13device_kernelIN5flash19enable_sm80_to_sm89INS1_16FlashAttnFwdSm80INS1_25CollectiveMainloopFwdSm80ILi4ELi1ELb0EN4cute5tupleIJNS5_1CILi128EEENS7_ILi80EEENS7_ILi64EEEEEELi64ENS_10bfloat16_tEfNS_4arch4Sm80ELb0ELb0ELb0ELb1ELb0ELb0ELb1ELb1EEENS1_21CollectiveEpilogueFwdINS6_IJS8_SA_S9_EEENS6_IJNS7_ILi1EEESI_SI_EEESC_SE_Li128ELb1ELb1ELb1ELb0EEENS1_36VarlenDynamicPersistentTileSchedulerILi128ELi80ELi128ELi128ELb1ELb1ELb0ELb0ELb1ELb1EEEEEEEEEvNT_6ParamsE)
        /*00bc*/ 	.word	0x00000000


	//----- nvinfo : EIATTR_REGCOUNT
	.align		4
.L_42:
        /*00c0*/ 	.byte	0x04, 0x2f
        /*00c2*/ 	.short	(.L_44 - .L_43)
	.align		4
.L_43:
        /*00c4*/ 	.word	index@(_ZN7cutlass13device_kernelIN5flash19enable_sm80_to_sm89INS1_16FlashAttnFwdSm80INS1_25CollectiveMainloopFwdSm80ILi4ELi1ELb0EN4cute5tupleIJNS5_1CILi128EEENS7_ILi112EEENS7_ILi64EEEEEELi64ENS_10bfloat16_tEfNS_4arch4Sm80ELb0ELb0ELb0ELb0ELb0ELb0ELb1ELb1EEENS1_21CollectiveEpilogueFwdINS6_IJS8_SA_S9_EEENS6_IJNS7_ILi1EEESI_SI_EEESC_SE_Li128ELb0ELb1ELb1ELb0EEENS1_19SingleTileSchedulerILb0ELb1ELb1ELi128EEEEEEEEEvNT_6ParamsE)
        /*00c8*/ 	.word	0x00000004


	//----- nvinfo : EIATTR_FRAME_SIZE
	.align		4
.L_44:
        /*00cc*/ 	.byte	0x04, 0x11
        /*00ce*/ 	.short	(.L_46 - .L_45)
	.align		4
.L_45:
        /*00d0*/ 	.word	index@(_ZN7cutlass13device_kernelIN5flash19enable_sm80_to_sm89INS1_16FlashAttnFwdSm80INS1_25CollectiveMainloopFwdSm80ILi4ELi1ELb0EN4cute5tupleIJNS5_1CILi128EEENS7_ILi112EEENS7_ILi64EEEEEELi64ENS_10bfloat16_tEfNS_4arch4Sm80ELb0ELb0ELb0ELb0ELb0ELb0ELb1ELb1EEENS1_21CollectiveEpilogueFwdINS6_IJS8_SA_S9_EEENS6_IJNS7_ILi1EEESI_SI_EEESC_SE_Li128ELb0ELb1ELb1ELb0EEENS1_19SingleTileSchedulerILb0ELb1ELb1ELi128EEEEEEEEEvNT_6ParamsE)
        /*00d4*/ 	.word	0x00000000


	//----- nvinfo : EIATTR_REGCOUNT
	.align		4
.L_46:
        /*00d8*/ 	.byte	0x04, 0x2f
        /*00da*/ 	.short	(.L_48 - .L_47)
	.align		4
.L_47:
        /*00dc*/ 	.word	index@(_ZN7cutlass13device_kernelIN5flash19enable_sm80_to_sm89INS1_16FlashAttnFwdSm80INS1_25CollectiveMainloopFwdSm80ILi4ELi1ELb0EN4cute5tupleIJNS5_1CILi128EEENS7_ILi80EEENS7_ILi64EEEEEELi64ENS_10bfloat16_tEfNS_4arch4Sm80ELb1ELb0ELb1ELb1ELb0ELb1ELb1ELb1EEENS1_21CollectiveEpilogueFwdINS6_IJS8_SA_S9_EEENS6_IJNS7_ILi1EEESI_SI_EEESC_SE_Li128ELb1ELb1ELb1ELb0EEENS1_36VarlenDynamicPersistentTileSchedulerILi128ELi80ELi128ELi128ELb1ELb1ELb0ELb1ELb1ELb1EEEEEEEEEvNT_6ParamsE)
        /*00e0*/ 	.word	0x00000004


	//----- nvinfo : EIATTR_FRAME_SIZE
	.align		4
.L_48:
        /*00e4*/ 	.byte	0x04, 0x11
        /*00e6*/ 	.short	(.L_50 - .L_49)
	.align		4
.L_49:
        /*00e8*/ 	.word	index@(_ZN7cutlass13device_kernelIN5flash19enable_sm80_to_sm89INS1_16FlashAttnFwdSm80INS1_25CollectiveMainloopFwdSm80ILi4ELi1ELb0EN4cute5tupleIJNS5_1CILi128EEENS7_ILi80EEENS7_ILi64EEEEEELi64ENS_10bfloat16_tEfNS_4arch4Sm80ELb1ELb0ELb1ELb1ELb0ELb1ELb1ELb1EEENS1_21CollectiveEpilogueFwdINS6_IJS8_SA_S9_EEENS6_IJNS7_ILi1EEESI_SI_EEESC_SE_Li128ELb1ELb1ELb1ELb0EEENS1_36VarlenDynamicPersistentTileSchedulerILi128ELi80ELi128ELi128ELb1ELb1ELb0ELb1ELb1ELb1EEEEEEEEEvNT_6ParamsE)
        /*00ec*/ 	.word	0x00000000


	//----- nvinfo : EIATTR_REGCOUNT
	.align		4
.L_50:
        /*00f0*/ 	.byte	0x04, 0x2f
        /*00f2*/ 	.short	(.L_52 - .L_51)
	.align		4
.L_51:
        /*00f4*/ 	.word	index@(_ZN7cutlass13device_kernelIN5flash19enable_sm80_to_sm89INS1_16FlashAttnFwdSm80INS1_25CollectiveMainloopFwdSm80ILi4ELi1ELb0EN4cute5tupleIJNS5_1CILi128EEENS7_ILi80EEENS7_ILi64EEEEEELi64ENS_10bfloat16_tEfNS_4arch4Sm80ELb1ELb0ELb1ELb1ELb0ELb0ELb1ELb1EEENS1_21CollectiveEpilogueFwdINS6_IJS8_SA_S9_EEENS6_IJNS7_ILi1EEESI_SI_EEESC_SE_Li128ELb1ELb1ELb1ELb0EEENS1_36VarlenDynamicPersistentTileSchedulerILi128ELi80ELi128ELi128ELb1ELb1ELb0ELb1ELb1ELb1EEEEEEEEEvNT_6ParamsE)
        /*00f8*/ 	.word	0x00000004


	//----- nvinfo : EIATTR_FRAME_SIZE
	.align		4
.L_52:
        /*00fc*/ 	.byte	0x04, 0x11
        /*00fe*/ 	.short	(.L_54 - .L_53)
	.align		4
.L_53:
        /*0100*/ 	.word	index@(_ZN7cutlass13device_kernelIN5flash19enable_sm80_to_sm89INS1_16FlashAttnFwdSm80INS1_25CollectiveMainloopFwdSm80ILi4ELi1ELb0EN4cute5tupleIJNS5_1CILi128EEENS7_ILi80EEENS7_ILi64EEEEEELi64ENS_10bfloat16_tEfNS_4arch4Sm80ELb1ELb0ELb1ELb1ELb0ELb0ELb1ELb1EEENS1_21CollectiveEpilogueFwdINS6_IJS8_SA_S9_EEENS6_IJNS7_ILi1EEESI_SI_EEESC_SE_Li128ELb1ELb1ELb1ELb0EEENS1_36VarlenDynamicPersistentTileSchedulerILi128ELi80ELi128ELi128ELb1ELb1ELb0ELb1ELb1ELb1EEEEEEEEEvNT_6ParamsE)
        /*0104*/ 	.word	0x00000000


	//----- nvinfo : EIATTR_REGCOUNT
	.align		4
.L_54:
        /*0108*/ 	.byte	0x04, 0x2f
        /*010a*/ 	.short	(.L_56 - .L_55)
	.align		4
.L_55:
        /*010c*/ 	.word	index@(_ZN7cutlass13device_kernelIN5flash19enable_sm80_to_sm89INS1_16FlashAttnFwdSm80INS1_25CollectiveMainloopFwdSm80ILi4ELi1ELb0EN4cute5tupleIJNS5_1CILi128EEENS7_ILi112EEENS7_ILi64EEEEEELi64ENS_10bfloat16_tEfNS_4arch4Sm80ELb1ELb0ELb1ELb0ELb0ELb0ELb1ELb1EEENS1_21CollectiveEpilogueFwdINS6_IJS8_SA_S9_EEENS6_IJNS7_ILi1EEESI_SI_EEESC_SE_Li128ELb0ELb1ELb1ELb0EEENS1_30DynamicPersistentTileSchedulerILi128ELi128ELb1ELb1ELb0EEEEEEEEEvNT_6ParamsE)
        /*0110*/ 	.word	0x00000004


	//----- nvinfo : EIATTR_FRAME_SIZE
	.align		4
.L_56:
        /*0114*/ 	.byte	0x04, 0x11
        /*0116*/ 	.short	(.L_58 - .L_57)
	.align		4
.L_57:
        /*0118*/ 	.word	index@(_ZN7cutlass13device_kernelIN5flash19enable_sm80_to_sm89INS1_16FlashAttnFwdSm80INS1_25CollectiveMainloopFwdSm80ILi4ELi1ELb0EN4cute5tupleIJNS5_1CILi128EEENS7_ILi112EEENS7_ILi64EEEEEELi64ENS_10bfloat16_tEfNS_4arch4Sm80ELb1ELb0ELb1ELb0ELb0ELb0ELb1ELb1EEENS1_21CollectiveEpilogueFwdINS6_IJS8_SA_S9_EEENS6_IJNS7_ILi1EEESI_SI_EEESC_SE_Li128ELb0ELb1ELb1ELb0EEENS1_30DynamicPersistentTileSchedulerILi128ELi128ELb1ELb1ELb0EEEEEEEEEvNT_6ParamsE)
        /*011c*/ 	.word	0x00000000


	//----- nvinfo : EIATTR_REGCOUNT
	.align		4
.L_58:
        /*0120*/ 	.byte	0x04, 0x2f
        /*0122*/ 	.short	(.L_60 - .L_59)
	.align		4
.L_59:
        /*0124*/ 	.word	index@(_ZN7cutlass13device_kernelIN5flash19enable_sm80_to_sm89INS1_16FlashAttnFwdSm80INS1_25CollectiveMainloopFwdSm80ILi4ELi1ELb0EN4cute5tupleIJNS5_1CILi128EEENS7_ILi80EEENS7_ILi64EEEEEELi64ENS_10bfloat16_tEfNS_4arch4Sm80ELb0ELb1ELb1ELb1ELb0ELb1ELb1ELb1EEENS1_21CollectiveEpilogueFwdINS6_IJS8_SA_S9_EEENS6_IJNS7_ILi1EEESI_SI_EEESC_SE_Li128ELb1ELb1ELb1ELb0EEENS1_36VarlenDynamicPersistentTileSchedulerILi128ELi80ELi128ELi128ELb1ELb1ELb0ELb1ELb0ELb1EEEEEEEEEvNT_6ParamsE)
        /*0128*/ 	.word	0x00000004


	//----- nvinfo : EIATTR_FRAME_SIZE
	.align		4
.L_60:
        /*012c*/ 	.byte	0x04, 0x11
        /*012e*/ 	.short	(.L_62 - .L_61)
	.align		4
.L_61:
        /*0130*/ 	.word	index@(_ZN7cutlass13device_kernelIN5flash19enable_sm80_to_sm89INS1_16FlashAttnFwdSm80INS1_25CollectiveMainloopFwdSm80ILi4ELi1ELb0EN4cute5tupleIJNS5_1CILi128EEENS7_ILi80EEENS7_ILi64EEEEEELi64ENS_10bfloat16_tEfNS_4arch4Sm80ELb0ELb1ELb1ELb1ELb0ELb1ELb1ELb1EEENS1_21CollectiveEpilogueFwdINS6_IJS8_SA_S9_EEENS6_IJNS7_ILi1EEESI_SI_EEESC_SE_Li128ELb1ELb1ELb1ELb0EEENS1_36VarlenDynamicPersistentTileSchedulerILi128ELi80ELi128ELi128ELb1ELb1ELb0ELb1ELb0ELb1EEEEEEEEEvNT_6ParamsE)
        /*0134*/ 	.word	0x00000000


	//----- nvinfo : EIATTR_REGCOUNT
	.align		4
.L_62:
        /*0138*/ 	.byte	0x04, 0x2f
        /*013a*/ 	.short	(.L_64 - .L_63)
	.align		4
.L_63:
        /*013c*/ 	.word	index@(_ZN7cutlass13device_kernelIN5flash19enable_sm80_to_sm89INS1_16FlashAttnFwdSm80INS1_25CollectiveMainloopFwdSm80ILi4ELi1ELb0EN4cute5tupleIJNS5_1CILi128EEENS7_ILi80EEENS7_ILi64EEEEEELi64ENS_10bfloat16_tEfNS_4arch4Sm80ELb0ELb1ELb1ELb1ELb0ELb0ELb1ELb1EEENS1_21CollectiveEpilogueFwdINS6_IJS8_SA_S9_EEENS6_IJNS7_ILi1EEESI_SI_EEESC_SE_Li128ELb1ELb1ELb1ELb0EEENS1_36VarlenDynamicPersistentTileSchedulerILi128ELi80ELi128ELi128ELb1ELb1ELb0ELb1ELb0ELb1EEEEEEEEEvNT_6ParamsE)
        /*0140*/ 	.word	0x00000004


	//----- nvinfo : EIATTR_FRAME_SIZE
	.align		4
.L_64:
        /*0144*/ 	.byte	0x04, 0x11
        /*0146*/ 	.short	(.L_66 - .L_65)
	.align		4
.L_65:
        /*0148*/ 	.word	index@(_ZN7cutlass13device_kernelIN5flash19enable_sm80_to_sm89INS1_16FlashAttnFwdSm80INS1_25CollectiveMainloopFwdSm80ILi4ELi1ELb0EN4cute5tupleIJNS5_1CILi128EEENS7_ILi80EEENS7_ILi64EEEEEELi64ENS_10bfloat16_tEfNS_4arch4Sm80ELb0ELb1ELb1ELb1ELb0ELb0ELb1ELb1EEENS1_21CollectiveEpilogueFwdINS6_IJS8_SA_S9_EEENS6_IJNS7_ILi1EEESI_SI_EEESC_SE_Li128ELb1ELb1ELb1ELb0EEENS1_36VarlenDynamicPersistentTileSchedulerILi128ELi80ELi128ELi128ELb1ELb1ELb0ELb1ELb0ELb1EEEEEEEEEvNT_6ParamsE)
        /*014c*/ 	.word	0x00000000


	//----- nvinfo : EIATTR_REGCOUNT
	.align		4
.L_66:
        /*0150*/ 	.byte	0x04, 0x2f
        /*0152*/ 	.short	(.L_68 - .L_67)
	.align		4
.L_67:
        /*0154*/ 	.word	index@(_ZN7cutlass13device_kernelIN5flash19enable_sm80_to_sm89INS1_16FlashAttnFwdSm80INS1_25CollectiveMainloopFwdSm80ILi4ELi1ELb0EN4cute5tupleIJNS5_1CILi128EEENS7_ILi96EEENS7_ILi64EEEEEELi64ENS_10bfloat16_tEfNS_4arch4Sm80ELb0ELb1ELb1ELb0ELb0ELb0ELb1ELb1EEENS1_21CollectiveEpilogueFwdINS6_IJS8_SA_S9_EEENS6_IJNS7_ILi1EEESI_SI_EEESC_SE_Li128ELb0ELb1ELb1ELb0EEENS1_19SingleTileSchedulerILb0ELb1ELb1ELi128EEEEEEEEEvNT_6ParamsE)
        /*0158*/ 	.word	0x00000004


	//----- nvinfo : EIATTR_FRAME_SIZE
	.align		4
.L_68:
        /*015c*/ 	.byte	0x04, 0x11
        /*015e*/ 	.short	(.L_70 - .L_69)
	.align		4
.L_69:
        /*0160*/ 	.word	index@(_ZN7cutlass13device_kernelIN5flash19enable_sm80_to_sm89INS1_16FlashAttnFwdSm80INS1_25CollectiveMainloopFwdSm80ILi4ELi1ELb0EN4cute5tupleIJNS5_1CILi128EEENS7_ILi96EEENS7_ILi64EEEEEELi64ENS_10bfloat16_tEfNS_4arch4Sm80ELb0ELb1ELb1ELb0ELb0ELb0ELb1ELb1EEENS1_21CollectiveEpilogueFwdINS6_IJS8_SA_S9_EEENS6_IJNS7_ILi1EEESI_SI_EEESC_SE_Li128ELb0ELb1ELb1ELb0EEENS1_19SingleTileSchedulerILb0ELb1ELb1ELi128EEEEEEEEEvNT_6ParamsE)
        /*0164*/ 	.word	0x00000000


	//----- nvinfo : EIATTR_REGCOUNT
	.align		4
.L_70:
        /*0168*/ 	.byte	0x04, 0x2f
        /*016a*/ 	.short	(.L_72 - .L_71)
	.align		4
.L_71:
        /*016c*/ 	.word	index@(_ZN7cutlass13device_kernelIN5flash19enable_sm80_to_sm89INS1_16FlashAttnFwdSm80INS1_25CollectiveMainloopFwdSm80ILi4ELi1ELb0EN4cute5tupleIJNS5_1CILi128EEENS7_ILi80EEENS7_ILi64EEEEEELi64ENS_10bfloat16_tEfNS_4arch4Sm80ELb0ELb0ELb1ELb1ELb0ELb1ELb1ELb1EEENS1_21CollectiveEpilogueFwdINS6_IJS8_SA_S9_EEENS6_IJNS7_ILi1EEESI_SI_EEESC_SE_Li128ELb1ELb1ELb1ELb0EEENS1_36VarlenDynamicPersistentTileSchedulerILi128ELi80ELi128ELi128ELb1ELb1ELb0ELb0ELb1ELb1EEEEEEEEEvNT_6ParamsE)
        /*0170*/ 	.word	0x00000004


	//----- nvinfo : EIATTR_FRAME_SIZE
	.align		4
.L_72:
        /*0174*/ 	.byte	0x04, 0x11
        /*0176*/ 	.short	(.L_74 - .L_73)
	.align		4
.L_73:
        /*0178*/ 	.word	index@(_ZN7cutlass13device_kernelIN5flash19enable_sm80_to_sm89INS1_16FlashAttnFwdSm80INS1_25CollectiveMainloopFwdSm80ILi4ELi1ELb0EN4cute5tupleIJNS5_1CILi128EEENS7_ILi80EEENS7_ILi64EEEEEELi64ENS_10bfloat16_tEfNS_4arch4Sm80ELb0ELb0ELb1ELb1ELb0ELb1ELb1ELb1EEENS1_21CollectiveEpilogueFwdINS6_IJS8_SA_S9_EEENS6_IJNS7_ILi1EEESI_SI_EEESC_SE_Li128ELb1ELb1ELb1ELb0EEENS1_36VarlenDynamicPersistentTileSchedulerILi128ELi80ELi128ELi128ELb1ELb1ELb0ELb0ELb1ELb1EEEEEEEEEvNT_6ParamsE)
        /*017c*/ 	.word	0x00000000


	//----- nvinfo : EIATTR_REGCOUNT
	.align		4
.L_74:
        /*0180*/ 	.byte	0x04, 0x2f
        /*0182*/ 	.short	(.L_76 - .L_75)
	.align		4
.L_75:
        /*0184*/ 	.word	index@(_ZN7cutlass13device_kernelIN5flash19enable_sm80_to_sm89INS1_16FlashAttnFwdSm80INS1_25CollectiveMainloopFwdSm80ILi4ELi1ELb0EN4cute5tupleIJNS5_1CILi128EEENS7_ILi80EEENS7_ILi64EEEEEELi64ENS_10bfloat16_tEfNS_4arch4Sm80ELb0ELb0ELb1ELb1ELb0ELb0ELb1ELb1EEENS1_21CollectiveEpilogueFwdINS6_IJS8_SA_S9_EEENS6_IJNS7_ILi1EEESI_SI_EEESC_SE_Li128ELb1ELb1ELb1ELb0EEENS1_36VarlenDynamicPersistentTileSchedulerILi128ELi80ELi128ELi128ELb1ELb1ELb0ELb0ELb1ELb1EEEEEEEEEvNT_6ParamsE)
        /*0188*/ 	.word	0x00000004


	//----- nvinfo : EIATTR_FRAME_SIZE
	.align		4
.L_76:
        /*018c*/ 	.byte	0x04, 0x11
        /*018e*/ 	.short	(.L_78 - .L_77)
	.align		4
.L_77:
        /*0190*/ 	.word	index@(_ZN7cutlass13device_kernelIN5flash19enable_sm80_to_sm89INS1_16FlashAttnFwdSm80INS1_25CollectiveMainloopFwdSm80ILi4ELi1ELb0EN4cute5tupleIJNS5_1CILi128EEENS7_ILi80EEENS7_ILi64EEEEEELi64ENS_10bfloat16_tEfNS_4arch4Sm80ELb0ELb0ELb1ELb1ELb0ELb0ELb1ELb1EEENS1_21CollectiveEpilogueFwdINS6_IJS8_SA_S9_EEENS6_IJNS7_ILi1EEESI_SI_EEESC_SE_Li128ELb1ELb1ELb1ELb0EEENS1_36VarlenDynamicPersistentTileSchedulerILi128ELi80ELi128ELi128ELb1ELb1ELb0ELb0ELb1ELb1EEEEEEEEEvNT_6ParamsE)
        /*0194*/ 	.word	0x00000000


	//----- nvinfo : EIATTR_REGCOUNT
	.align		4
.L_78:
        /*0198*/ 	.byte	0x04, 0x2f
        /*019a*/ 	.short	(.L_80 - .L_79)
	.align		4
.L_79:
        /*019c*/ 	.word	index@(_ZN7cutlass13device_kernelIN5flash19enable_sm80_to_sm89INS1_16FlashAttnFwdSm80INS1_25CollectiveMainloopFwdSm80ILi4ELi1ELb0EN4cute5tupleIJNS5_1CILi128EEENS7_ILi112EEENS7_ILi64EEEEEELi64ENS_10bfloat16_tEfNS_4arch4Sm80ELb0ELb0ELb1ELb0ELb0ELb0ELb1ELb1EEENS1_21CollectiveEpilogueFwdINS6_IJS8_SA_S9_EEENS6_IJNS7_ILi1EEESI_SI_EEESC_SE_Li128ELb0ELb1ELb1ELb0EEENS1_19SingleTileSchedulerILb0ELb1ELb1ELi128EEEEEEEEEvNT_6ParamsE)
        /*01a0*/ 	.word	0x00000004


	//----- nvinfo : EIATTR_FRAME_SIZE
	.align		4
.L_80:
        /*01a4*/ 	.byte	0x04, 0x11
        /*01a6*/ 	.short	(.L_82 - .L_81)
	.align		4
.L_81:
        /*01a8*/ 	.word	index@(_ZN7cutlass13device_kernelIN5flash19enable_sm80_to_sm89INS1_16FlashAttnFwdSm80INS1_25CollectiveMainloopFwdSm80ILi4ELi1ELb0EN4cute5tupleIJNS5_1CILi128EEENS7_ILi112EEENS7_ILi64EEEEEELi64ENS_10bfloat16_tEfNS_4arch4Sm80ELb0ELb0ELb1ELb0ELb0ELb0ELb1ELb1EEENS1_21CollectiveEpilogueFwdINS6_IJS8_SA_S9_EEENS6_IJNS7_ILi1EEESI_SI_EEESC_SE_Li128ELb0ELb1ELb1ELb0EEENS1_19SingleTileSchedulerILb0ELb1ELb1ELi128EEEEEEEEEvNT_6ParamsE)
        /*01ac*/ 	.word	0x00000000


	//----- nvinfo : EIATTR_MIN_STACK_SIZE
	.align		4
.L_82:
        /*01b0*/ 	.byte	0x04, 0x12
        /*01b2*/ 	.short	(.L_84 - .L_83)
	.align		4
.L_83:
        /*01b4*/ 	.word	index@(_ZN7cutlass13device_kernelIN5flash19enable_sm80_to_sm89INS1_16FlashAttnFwdSm80INS1_25CollectiveMainloopFwdSm80ILi4ELi1ELb0EN4cute5tupleIJNS5_1CILi128EEENS7_ILi112EEENS7_ILi64EEEEEELi64ENS_10bfloat16_tEfNS_4arch4Sm80ELb0ELb0ELb1ELb0ELb0ELb0ELb1ELb1EEENS1_21CollectiveEpilogueFwdINS6_IJS8_SA_S9_EEENS6_IJNS7_ILi1EEESI_SI_EEESC_SE_Li128ELb0ELb1ELb1ELb0EEENS1_19SingleTileSchedulerILb0ELb1ELb1ELi128EEEEEEEEEvNT_6ParamsE)
        /*01b8*/ 	.word	0x00000000


	//----- nvinfo : EIATTR_MIN_STACK_SIZE
	.align		4
.L_84:
        /*01bc*/ 	.byte	0x04, 0x12
        /*01be*/ 	.short	(.L_86 - .L_85)
	.align		4
.L_85:
        /*01c0*/ 	.word	index@(_ZN7cutlass13device_kernelIN5flash19enable_sm80_to_sm89INS1_16FlashAttnFwdSm80INS1_25CollectiveMainloopFwdSm80ILi4ELi1ELb0EN4cute5tupleIJNS5_1CILi128EEENS7_ILi80EEENS7_ILi64EEEEEELi64ENS_10bfloat16_tEfNS_4arch4Sm80ELb0ELb0ELb1ELb1ELb0ELb0ELb1ELb1EEENS1_21CollectiveEpilogueFwdINS6_IJS8_SA_S9_EEENS6_IJNS7_ILi1EEESI_SI_EEESC_SE_Li128ELb1ELb1ELb1ELb0EEENS1_36VarlenDynamicPersistentTileSchedulerILi128ELi80ELi128ELi128ELb1ELb1ELb0ELb0ELb1ELb1EEEEEEEEEvNT_6ParamsE)
        /*01c4*/ 	.word	0x00000000


	//----- nvinfo : EIATTR_MIN_STACK_SIZE
	.align		4
.L_86:
        /*01c8*/ 	.byte	0x04, 0x12
        /*01ca*/ 	.short	(.L_88 - .L_87)
	.align		4
.L_87:
        /*01cc*/ 	.word	index@(_ZN7cutlass13device_kernelIN5flash19enable_sm80_to_sm89INS1_16FlashAttnFwdSm80INS1_25CollectiveMainloopFwdSm80ILi4ELi1ELb0EN4cute5tupleIJNS5_1CILi128EEENS7_ILi80EEENS7_ILi64EEEEEELi64ENS_10bfloat16_tEfNS_4arch4Sm80ELb0ELb0ELb1ELb1ELb0ELb1ELb1ELb1EEENS1_21CollectiveEpilogueFwdINS6_IJS8_SA_S9_EEENS6_IJNS7_ILi1EEESI_SI_EEESC_SE_Li128ELb1ELb1ELb1ELb0EEENS1_36VarlenDynamicPersistentTileSchedulerILi128ELi80ELi128ELi128ELb1ELb1ELb0ELb0ELb1ELb1EEEEEEEEEvNT_6ParamsE)
        /*01d0*/ 	.word	0x00000000


	//----- nvinfo : EIATTR_MIN_STACK_SIZE
	.align		4
.L_88:
        /*01d4*/ 	.byte	0x04, 0x12
        /*01d6*/ 	.short	(.L_90 - .L_89)
	.align		4
.L_89:
        /*01d8*/ 	.word	index@(_ZN7cutlass13device_kernelIN5flash19enable_sm80_to_sm89INS1_16FlashAttnFwdSm80INS1_25CollectiveMainloopFwdSm80ILi4ELi1ELb0EN4cute5tupleIJNS5_1CILi128EEENS7_ILi96EEENS7_ILi64EEEEEELi64ENS_10bfloat16_tEfNS_4arch4Sm80ELb0ELb1ELb1ELb0ELb0ELb0ELb1ELb1EEENS1_21CollectiveEpilogueFwdINS6_IJS8_SA_S9_EEENS6_IJNS7_ILi1EEESI_SI_EEESC_SE_Li128ELb0ELb1ELb1ELb0EEENS1_19SingleTileSchedulerILb0ELb1ELb1ELi128EEEEEEEEEvNT_6ParamsE)
        /*01dc*/ 	.word	0x00000000


	//----- nvinfo : EIATTR_MIN_STACK_SIZE
	.align		4
.L_90:
        /*01e0*/ 	.byte	0x04, 0x12
        /*01e2*/ 	.short	(.L_92 - .L_91)
	.align		4
.L_91:
        /*01e4*/ 	.word	index@(_ZN7cutlass13device_kernelIN5flash19enable_sm80_to_sm89INS1_16FlashAttnFwdSm80INS1_25CollectiveMainloopFwdSm80ILi4ELi1ELb0EN4cute5tupleIJNS5_1CILi128EEENS7_ILi80EEENS7_ILi64EEEEEELi64ENS_10bfloat16_tEfNS_4arch4Sm80ELb0ELb1ELb1ELb1ELb0ELb0ELb1ELb1EEENS1_21CollectiveEpilogueFwdINS6_IJS8_SA_S9_EEENS6_IJNS7_ILi1EEESI_SI_EEESC_SE_Li128ELb1ELb1ELb1ELb0EEENS1_36VarlenDynamicPersistentTileSchedulerILi128ELi80ELi128ELi128ELb1ELb1ELb0ELb1ELb0ELb1EEEEEEEEEvNT_6ParamsE)
        /*01e8*/ 	.word	0x00000000


	//----- nvinfo : EIATTR_MIN_STACK_SIZE
	.align		4
.L_92:
        /*01ec*/ 	.byte	0x04, 0x12
        /*01ee*/ 	.short	(.L_94 - .L_93)
	.align		4
.L_93:
        /*01f0*/ 	.word	index@(_ZN7cutlass13device_kernelIN5flash19enable_sm80_to_sm89INS1_16FlashAttnFwdSm80INS1_25CollectiveMainloopFwdSm80ILi4ELi1ELb0EN4cute5tupleIJNS5_1CILi128EEENS7_ILi80EEENS7_ILi64EEEEEELi64ENS_10bfloat16_tEfNS_4arch4Sm80ELb0ELb1ELb1ELb1ELb0ELb1ELb1ELb1EEENS1_21CollectiveEpilogueFwdINS6_IJS8_SA_S9_EEENS6_IJNS7_ILi1EEESI_SI_EEESC_SE_Li128ELb1ELb1ELb1ELb0EEENS1_36VarlenDynamicPersistentTileSchedulerILi128ELi80ELi128ELi128ELb1ELb1ELb0ELb1ELb0ELb1EEEEEEEEEvNT_6ParamsE)
        /*01f4*/ 	.word	0x00000000


	//----- nvinfo : EIATTR_MIN_STACK_SIZE
	.align		4
.L_94:
        /*01f8*/ 	.byte	0x04, 0x12
        /*01fa*/ 	.short	(.L_96 - .L_95)
	.align		4
.L_95:
        /*01fc*/ 	.word	index@(_ZN7cutlass13device_kernelIN5flash19enable_sm80_to_sm89INS1_16FlashAttnFwdSm80INS1_25CollectiveMainloopFwdSm80ILi4ELi1ELb0EN4cute5tupleIJNS5_1CILi128EEENS7_ILi112EEENS7_ILi64EEEEEELi64ENS_10bfloat16_tEfNS_4arch4Sm80ELb1ELb0ELb1ELb0ELb0ELb0ELb1ELb1EEENS1_21CollectiveEpilogueFwdINS6_IJS8_SA_S9_EEENS6_IJNS7_ILi1EEESI_SI_EEESC_SE_Li128ELb0ELb1ELb1ELb0EEENS1_30DynamicPersistentTileSchedulerILi128ELi128ELb1ELb1ELb0EEEEEEEEEvNT_6ParamsE)
        /*0200*/ 	.word	0x00000000


	//----- nvinfo : EIATTR_MIN_STACK_SIZE
	.align		4
.L_96:
        /*0204*/ 	.byte	0x04, 0x12
        /*0206*/ 	.short	(.L_98 - .L_97)
	.align		4
.L_97:
        /*0208*/ 	.word	index@(_ZN7cutlass13device_kernelIN5flash19enable_sm80_to_sm89INS1_16FlashAttnFwdSm80INS1_25CollectiveMainloopFwdSm80ILi4ELi1ELb0EN4cute5tupleIJNS5_1CILi128EEENS7_ILi80EEENS7_ILi64EEEEEELi64ENS_10bfloat16_tEfNS_4arch4Sm80ELb1ELb0ELb1ELb1ELb0ELb0ELb1ELb1EEENS1_21CollectiveEpilogueFwdINS6_IJS8_SA_S9_EEENS6_IJNS7_ILi1EEESI_SI_EEESC_SE_Li128ELb1ELb1ELb1ELb0EEENS1_36VarlenDynamicPersistentTileSchedulerILi128ELi80ELi128ELi128ELb1ELb1ELb0ELb1ELb1ELb1EEEEEEEEEvNT_6ParamsE)
        /*020c*/ 	.word	0x00000000


	//----- nvinfo : EIATTR_MIN_STACK_SIZE
	.align		4
.L_98:
        /*0210*/ 	.byte	0x04, 0x12
        /*0212*/ 	.short	(.L_100 - .L_99)
	.align		4
.L_99:
        /*0214*/ 	.word	index@(_ZN7cutlass13device_kernelIN5flash19enable_sm80_to_sm89INS1_16FlashAttnFwdSm80INS1_25CollectiveMainloopFwdSm80ILi4ELi1ELb0EN4cute5tupleIJNS5_1CILi128EEENS7_ILi80EEENS7_ILi64EEEEEELi64ENS_10bfloat16_tEfNS_4arch4Sm80ELb1ELb0ELb1ELb1ELb0ELb1ELb1ELb1EEENS1_21CollectiveEpilogueFwdINS6_IJS8_SA_S9_EEENS6_IJNS7_ILi1EEESI_SI_EEESC_SE_Li128ELb1ELb1ELb1ELb0EEENS1_36VarlenDynamicPersistentTileSchedulerILi128ELi80ELi128ELi128ELb1ELb1ELb0ELb1ELb1ELb1EEEEEEEEEvNT_6ParamsE)
        /*0218*/ 	.word	0x00000000


	//----- nvinfo : EIATTR_MIN_STACK_SIZE
	.align		4
.L_100:
        /*021c*/ 	.byte	0x04, 0x12
        /*021e*/ 	.short	(.L_102 - .L_101)
	.align		4
.L_101:
        /*0220*/ 	.word	index@(_ZN7cutlass13device_kernelIN5flash19enable_sm80_to_sm89INS1_16FlashAttnFwdSm80INS1_25CollectiveMainloopFwdSm80ILi4ELi1ELb0EN4cute5tupleIJNS5_1CILi128EEENS7_ILi112EEENS7_ILi64EEEEEELi64ENS_10bfloat16_tEfNS_4arch4Sm80ELb0ELb0ELb0ELb0ELb0ELb0ELb1ELb1EEENS1_21CollectiveEpilogueFwdINS6_IJS8_SA_S9_EEENS6_IJNS7_ILi1EEESI_SI_EEESC_SE_Li128ELb0ELb1ELb1ELb0EEENS1_19SingleTileSchedulerILb0ELb1ELb1ELi128EEEEEEEEEvNT_6ParamsE)
        /*0224*/ 	.word	0x00000000


	//----- nvinfo : EIATTR_MIN_STACK_SIZE
	.align		4
.L_102:
        /*0228*/ 	.byte	0x04, 0x12
        /*022a*/ 	.short	(.L_104 - .L_103)
	.align		4
.L_103:
        /*022c*/ 	.word	index@(_ZN7cutlass13device_kernelIN5flash19enable_sm80_to_sm89INS1_16FlashAttnFwdSm80INS1_25CollectiveMainloopFwdSm80ILi4ELi1ELb0EN4cute5tupleIJNS5_1CILi128EEENS7_ILi80EEENS7_ILi64EEEEEELi64ENS_10bfloat16_tEfNS_4arch4Sm80ELb0ELb0ELb0ELb1ELb0ELb0ELb1ELb1EEENS1_21CollectiveEpilogueFwdINS6_IJS8_SA_S9_EEENS6_IJNS7_ILi1EEESI_SI_EEESC_SE_Li128ELb1ELb1ELb1ELb0EEENS1_36VarlenDynamicPersistentTileSchedulerILi128ELi80ELi128ELi128ELb1ELb1ELb0ELb0ELb1ELb1EEEEEEEEEvNT_6ParamsE)
        /*0230*/ 	.word	0x00000000


	//----- nvinfo : EIATTR_MIN_STACK_SIZE
	.align		4
.L_104:
        /*0234*/ 	.byte	0x04, 0x12
        /*0236*/ 	.short	(.L_106 - .L_105)
	.align		4
.L_105:
        /*0238*/ 	.word	index@(_ZN7cutlass13device_kernelIN5flash19enable_sm80_to_sm89INS1_16FlashAttnFwdSm80INS1_25CollectiveMainloopFwdSm80ILi4ELi1ELb0EN4cute5tupleIJNS5_1CILi128EEENS7_ILi80EEENS7_ILi64EEEEEELi64ENS_10bfloat16_tEfNS_4arch4Sm80ELb0ELb0ELb0ELb1ELb0ELb1ELb1ELb1EEENS1_21CollectiveEpilogueFwdINS6_IJS8_SA_S9_EEENS6_IJNS7_ILi1EEESI_SI_EEESC_SE_Li128ELb1ELb1ELb1ELb0EEENS1_36VarlenDynamicPersistentTileSchedulerILi128ELi80ELi128ELi128ELb1ELb1ELb0ELb0ELb1ELb1EEEEEEEEEvNT_6ParamsE)
        /*023c*/ 	.word	0x00000000


	//----- nvinfo : EIATTR_MIN_STACK_SIZE
	.align		4
.L_106:
        /*0240*/ 	.byte	0x04, 0x12
        /*0242*/ 	.short	(.L_108 - .L_107)
	.align		4
.L_107:
        /*0244*/ 	.word	index@(_ZN7cutlass13device_kernelIN5flash19enable_sm80_to_sm89INS1_16FlashAttnFwdSm80INS1_25CollectiveMainloopFwdSm80ILi4ELi1ELb0EN4cute5tupleIJNS5_1CILi128EEENS7_ILi96EEENS7_ILi64EEEEEELi64ENS_10bfloat16_tEfNS_4arch4Sm80ELb0ELb1ELb0ELb0ELb0ELb0ELb1ELb1EEENS1_21CollectiveEpilogueFwdINS6_IJS8_SA_S9_EEENS6_IJNS7_ILi1EEESI_SI_EEESC_SE_Li128ELb0ELb1ELb1ELb0EEENS1_19SingleTileSchedulerILb0ELb1ELb1ELi128EEEEEEEEEvNT_6ParamsE)
        /*0248*/ 	.word	0x00000000


	//----- nvinfo : EIATTR_MIN_STACK_SIZE
	.align		4
.L_108:
        /*024c*/ 	.byte	0x04, 0x12
        /*024e*/ 	.short	(.L_110 - .L_109)
	.align		4
.L_109:
        /*0250*/ 	.word	index@(_ZN7cutlass13device_kernelIN5flash19enable_sm80_to_sm89INS1_16FlashAttnFwdSm80INS1_25CollectiveMainloopFwdSm80ILi4ELi1ELb0EN4cute5tupleIJNS5_1CILi128EEENS7_ILi80EEENS7_ILi64EEEEEELi64ENS_10bfloat16_tEfNS_4arch4Sm80ELb0ELb1ELb0ELb1ELb0ELb0ELb1ELb1EEENS1_21CollectiveEpilogueFwdINS6_IJS8_SA_S9_EEENS6_IJNS7_ILi1EEESI_SI_EEESC_SE_Li128ELb1ELb1ELb1ELb0EEENS1_36VarlenDynamicPersistentTileSchedulerILi128ELi80ELi128ELi128ELb1ELb1ELb0ELb1ELb0ELb1EEEEEEEEEvNT_6ParamsE)
        /*0254*/ 	.word	0x00000000


	//----- nvinfo : EIATTR_MIN_STACK_SIZE
	.align		4
.L_110:
        /*0258*/ 	.byte	0x04, 0x12
        /*025a*/ 	.short	(.L_112 - .L_111)
	.align		4
.L_111:
        /*025c*/ 	.word	index@(_ZN7cutlass13device_kernelIN5flash19enable_sm80_to_sm89INS1_16FlashAttnFwdSm80INS1_25CollectiveMainloopFwdSm80ILi4ELi1ELb0EN4cute5tupleIJNS5_1CILi128EEENS7_ILi80EEENS7_ILi64EEEEEELi64ENS_10bfloat16_tEfNS_4arch4Sm80ELb0ELb1ELb0ELb1ELb0ELb1ELb1ELb1EEENS1_21CollectiveEpilogueFwdINS6_IJS8_SA_S9_EEENS6_IJNS7_ILi1EEESI_SI_EEESC_SE_Li128ELb1ELb1ELb1ELb0EEENS1_36VarlenDynamicPersistentTileSchedulerILi128ELi80ELi128ELi128ELb1ELb1ELb0ELb1ELb0ELb1EEEEEEEEEvNT_6ParamsE)
        /*0260*/ 	.word	0x00000000


	//----- nvinfo : EIATTR_MIN_STACK_SIZE
	.align		4
.L_112:
        /*0264*/ 	.byte	0x04, 0x12
        /*0266*/ 	.short	(.L_114 - .L_113)
	.align		4
.L_113:
        /*0268*/ 	.word	index@(_ZN7cutlass13device_kernelIN5flash19enable_sm80_to_sm89INS1_16FlashAttnFwdSm80INS1_25CollectiveMainloopFwdSm80ILi4ELi1ELb0EN4cute5tupleIJNS5_1CILi128EEENS7_ILi112EEENS7_ILi64EEEEEELi64ENS_10bfloat16_tEfNS_4arch4Sm80ELb1ELb0ELb0ELb0ELb0ELb0ELb1ELb1EEENS1_21CollectiveEpilogueFwdINS6_IJS8_SA_S9_EEENS6_IJNS7_ILi1EEESI_SI_EEESC_SE_Li128ELb0ELb1ELb1ELb0EEENS1_30DynamicPersistentTileSchedulerILi128ELi128ELb1ELb1ELb0EEEEEEEEEvNT_6ParamsE)
        /*026c*/ 	.word	0x00000000


	//----- nvinfo : EIATTR_MIN_STACK_SIZE
	.align		4
.L_114:
        /*0270*/ 	.byte	0x04, 0x12
        /*0272*/ 	.short	(.L_116 - .L_115)
	.align		4
.L_115:
        /*0274*/ 	.word	index@(_ZN7cutlass13device_kernelIN5flash19enable_sm80_to_sm89INS1_16FlashAttnFwdSm80INS1_25CollectiveMainloopFwdSm80ILi4ELi1ELb0EN4cute5tupleIJNS5_1CILi128EEENS7_ILi80EEENS7_ILi64EEEEEELi64ENS_10bfloat16_tEfNS_4arch4Sm80ELb1ELb0ELb0ELb1ELb0ELb0ELb1ELb1EEENS1_21CollectiveEpilogueFwdINS6_IJS8_SA_S9_EEENS6_IJNS7_ILi1EEESI_SI_EEESC_SE_Li128ELb1ELb1ELb1ELb0EEENS1_36VarlenDynamicPersistentTileSchedulerILi128ELi80ELi128ELi128ELb1ELb1ELb0ELb1ELb1ELb1EEEEEEEEEvNT_6ParamsE)
        /*0278*/ 	.word	0x00000000


	//----- nvinfo : EIATTR_MIN_STACK_SIZE
	.align		4
.L_116:
        /*027c*/ 	.byte	0x04, 0x12
        /*027e*/ 	.short	(.L_118 - .L_117)
	.align		4
.L_117:
        /*0280*/ 	.word	index@(_ZN7cutlass13device_kernelIN5flash19enable_sm80_to_sm89INS1_16FlashAttnFwdSm80INS1_25CollectiveMainloopFwdSm80ILi4ELi1ELb0EN4cute5tupleIJNS5_1CILi128EEENS7_ILi80EEENS7_ILi64EEEEEELi64ENS_10bfloat16_tEfNS_4arch4Sm80ELb1ELb0ELb0ELb1ELb0ELb1ELb1ELb1EEENS1_21CollectiveEpilogueFwdINS6_IJS8_SA_S9_EEENS6_IJNS7_ILi1EEESI_SI_EEESC_SE_Li128ELb1ELb1ELb1ELb0EEENS1_36VarlenDynamicPersistentTileSchedulerILi128ELi80ELi128ELi128ELb1ELb1ELb0ELb1ELb1ELb1EEEEEEEEEvNT_6ParamsE)
        /*0284*/ 	.word	0x00000000
.L_118:


//--------------------- .nv.compat                --------------------------
	.section	.nv.compat,"",@"SHT_CUDA_COMPAT_INFO"
	.align	4
        /*0000*/ 	.byte	0x02, 0x09, 0x01, 0x00, 0x02, 0x02, 0x01, 0x00, 0x02, 0x05, 0x05, 0x00, 0x03, 0x07, 0x01, 0x01
        /*0010*/ 	.byte	0x02, 0x03, 0x00, 0x00, 0x02, 0x06, 0x01, 0x00, 0x04, 0x0b, 0x08, 0x00, 0x00, 0x00, 0x00, 0x00
        /*0020*/ 	.byte	0x00, 0x00, 0x00, 0x00


//--------------------- .nv.info._ZN7cutlass13device_kernelIN5flash19enable_sm80_to_sm89INS1_16FlashAttnFwdSm80INS1_25CollectiveMainloopFwdSm80ILi4ELi1ELb0EN4cute5tupleIJNS5_1CILi128EEENS7_ILi112EEENS7_ILi64EEEEEELi64ENS_10bfloat16_tEfNS_4arch4Sm80ELb0ELb0ELb1ELb0ELb0ELb0ELb1ELb1EEENS1_21CollectiveEpilogueFwdINS6_IJS8_SA_S9_EEENS6_IJNS7_ILi1EEESI_SI_EEESC_SE_Li128ELb0ELb1ELb1ELb0EEENS1_19SingleTileSchedulerILb0ELb1ELb1ELi128EEEEEEEEEvNT_6ParamsE --------------------------
	.section	.nv.info._ZN7cutlass13device_kernelIN5flash19enable_sm80_to_sm89INS1_16FlashAttnFwdSm80INS1_25CollectiveMainloopFwdSm80ILi4ELi1ELb0EN4cute5tupleIJNS5_1CILi128EEENS7_ILi112EEENS7_ILi64EEEEEELi64ENS_10bfloat16_tEfNS_4arch4Sm80ELb0ELb0ELb1ELb0ELb0ELb0ELb1ELb1EEENS1_21CollectiveEpilogueFwdINS6_IJS8_SA_S9_EEENS6_IJNS7_ILi1EEESI_SI_EEESC_SE_Li128ELb0ELb1ELb1ELb0EEENS1_19SingleTileSchedulerILb0ELb1ELb1ELi128EEEEEEEEEvNT_6ParamsE,"",@"SHT_CUDA_INFO"
	.sectionflags	@""
	.align	4


	//----- nvinfo : EIATTR_CUDA_API_VERSION
	.align		4
        /*0000*/ 	.byte	0x04, 0x37
        /*0002*/ 	.short	(.L_120 - .L_119)
.L_119:
        /*0004*/ 	.word	0x00000082


	//----- nvinfo : EIATTR_KPARAM_INFO
	.align		4
.L_120:
        /*0008*/ 	.byte	0x04, 0x17
        /*000a*/ 	.short	(.L_122 - .L_121)
.L_121:
        /*000c*/ 	.word	0x00000000
        /*0010*/ 	.short	0x0000
        /*0012*/ 	.short	0x0000
        /*0014*/ 	.byte	0x00, 0xf0, 0x61, 0x10


	//----- nvinfo : EIATTR_SPARSE_MMA_MASK
	.align		4
.L_122:
        /*0018*/ 	.byte	0x03, 0x50
        /*001a*/ 	.short	0x0000


	//----- nvinfo : EIATTR_MAXREG_COUNT
	.align		4
        /*001c*/ 	.byte	0x03, 0x1b
        /*001e*/ 	.short	0x00ff


	//----- nvinfo : EIATTR_MERCURY_ISA_VERSION
	.align		4
        /*0020*/ 	.byte	0x03, 0x5f
        /*0022*/ 	.short	0x0101


	//----- nvinfo : EIATTR_VRC_CTA_INIT_COUNT
	.align		4
        /*0024*/ 	.byte	0x02, 0x4a
	.zero		1
	.zero		1


	//----- nvinfo : EIATTR_EXIT_INSTR_OFFSETS
	.align		4
        /*0028*/ 	.byte	0x04, 0x1c
        /*002a*/ 	.short	(.L_124 - .L_123)


	//   ....[0]....
.L_123:
        /*002c*/ 	.word	0x00000010


	//----- nvinfo : EIATTR_MAX_THREADS
	.align		4
.L_124:
        /*0030*/ 	.byte	0x04, 0x05
        /*0032*/ 	.short	(.L_126 - .L_125)
.L_125:
        /*0034*/ 	.word	0x00000080
        /*0038*/ 	.word	0x00000001
        /*003c*/ 	.word	0x00000001


	//----- nvinfo : EIATTR_CBANK_PARAM_SIZE
	.align		4
.L_126:
        /*0040*/ 	.byte	0x03, 0x19
        /*0042*/ 	.short	0x0418


	//----- nvinfo : EIATTR_PARAM_CBANK
	.align		4
        /*0044*/ 	.byte	0x04, 0x0a
        /*0046*/ 	.short	(.L_128 - .L_127)
	.align		4
.L_127:
        /*0048*/ 	.word	index@(.nv.constant0._ZN7cutlass13device_kernelIN5flash19enable_sm80_to_sm89INS1_16FlashAttnFwdSm80INS1_25CollectiveMainloopFwdSm80ILi4ELi1ELb0EN4cute5tupleIJNS5_1CILi128EEENS7_ILi112EEENS7_ILi64EEEEEELi64ENS_10bfloat16_tEfNS_4arch4Sm80ELb0ELb0ELb1ELb0ELb0ELb0ELb1ELb1EEENS1_21CollectiveEpilogueFwdINS6_IJS8_SA_S9_EEENS6_IJNS7_ILi1EEESI_SI_EEESC_SE_Li128ELb0ELb1ELb1ELb0EEENS1_19SingleTileSchedulerILb0ELb1ELb1ELi128EEEEEEEEEvNT_6ParamsE)
        /*004c*/ 	.short	0x0380
        /*004e*/ 	.short	0x0418


	//----- nvinfo : EIATTR_SW_WAR
	.align		4
.L_128:
        /*0050*/ 	.byte	0x04, 0x36
        /*0052*/ 	.short	(.L_130 - .L_129)
.L_129:
        /*0054*/ 	.word	0x00000008
.L_130:


//--------------------- .nv.info._ZN7cutlass13device_kernelIN5flash19enable_sm80_to_sm89INS1_16FlashAttnFwdSm80INS1_25CollectiveMainloopFwdSm80ILi4ELi1ELb0EN4cute5tupleIJNS5_1CILi128EEENS7_ILi80EEENS7_ILi64EEEEEELi64ENS_10bfloat16_tEfNS_4arch4Sm80ELb0ELb0ELb1ELb1ELb0ELb0ELb1ELb1EEENS1_21CollectiveEpilogueFwdINS6_IJS8_SA_S9_EEENS6_IJNS7_ILi1EEESI_SI_EEESC_SE_Li128ELb1ELb1ELb1ELb0EEENS1_36VarlenDynamicPersistentTileSchedulerILi128ELi80ELi128ELi128ELb1ELb1ELb0ELb0ELb1ELb1EEEEEEEEEvNT_6ParamsE --------------------------
	.section	.nv.info._ZN7cutlass13device_kernelIN5flash19enable_sm80_to_sm89INS1_16FlashAttnFwdSm80INS1_25CollectiveMainloopFwdSm80ILi4ELi1ELb0EN4cute5tupleIJNS5_1CILi128EEENS7_ILi80EEENS7_ILi64EEEEEELi64ENS_10bfloat16_tEfNS_4arch4Sm80ELb0ELb0ELb1ELb1ELb0ELb0ELb1ELb1EEENS1_21CollectiveEpilogueFwdINS6_IJS8_SA_S9_EEENS6_IJNS7_ILi1EEESI_SI_EEESC_SE_Li128ELb1ELb1ELb1ELb0EEENS1_36VarlenDynamicPersistentTileSchedulerILi128ELi80ELi128ELi128ELb1ELb1ELb0ELb0ELb1ELb1EEEEEEEEEvNT_6ParamsE,"",@"SHT_CUDA_INFO"
	.sectionflags	@""
	.align	4


	//----- nvinfo : EIATTR_CUDA_API_VERSION
	.align		4
        /*0000*/ 	.byte	0x04, 0x37
        /*0002*/ 	.short	(.L_132 - .L_131)
.L_131:
        /*0004*/ 	.word	0x00000082


	//----- nvinfo : EIATTR_KPARAM_INFO
	.align		4
.L_132:
        /*0008*/ 	.byte	0x04, 0x17
        /*000a*/ 	.short	(.L_134 - .L_133)
.L_133:
        /*000c*/ 	.word	0x00000000
        /*0010*/ 	.short	0x0000
        /*0012*/ 	.short	0x0000
        /*0014*/ 	.byte	0x00, 0xf0, 0xe1, 0x10


	//----- nvinfo : EIATTR_SPARSE_MMA_MASK
	.align		4
.L_134:
        /*0018*/ 	.byte	0x03, 0x50
        /*001a*/ 	.short	0x0000


	//----- nvinfo : EIATTR_MAXREG_COUNT
	.align		4
        /*001c*/ 	.byte	0x03, 0x1b
        /*001e*/ 	.short	0x00ff


	//----- nvinfo : EIATTR_MERCURY_ISA_VERSION
	.align		4
        /*0020*/ 	.byte	0x03, 0x5f
        /*0022*/ 	.short	0x0101


	//----- nvinfo : EIATTR_VRC_CTA_INIT_COUNT
	.align		4
        /*0024*/ 	.byte	0x02, 0x4a
	.zero		1
	.zero		1


	//----- nvinfo : EIATTR_EXIT_INSTR_OFFSETS
	.align		4
        /*0028*/ 	.byte	0x04, 0x1c
        /*002a*/ 	.short	(.L_136 - .L_135)


	//   ....[0]....
.L_135:
        /*002c*/ 	.word	0x00000010


	//----- nvinfo : EIATTR_MAX_THREADS
	.align		4
.L_136:
        /*0030*/ 	.byte	0x04, 0x05
        /*0032*/ 	.short	(.L_138 - .L_137)
.L_137:
        /*0034*/ 	.word	0x00000080
        /*0038*/ 	.word	0x00000001
        /*003c*/ 	.word	0x00000001


	//----- nvinfo : EIATTR_CBANK_PARAM_SIZE
	.align		4
.L_138:
        /*0040*/ 	.byte	0x03, 0x19
        /*0042*/ 	.short	0x0438


	//----- nvinfo : EIATTR_PARAM_CBANK
	.align		4
        /*0044*/ 	.byte	0x04, 0x0a
        /*0046*/ 	.short	(.L_140 - .L_139)
	.align		4
.L_139:
        /*0048*/ 	.word	index@(.nv.constant0._ZN7cutlass13device_kernelIN5flash19enable_sm80_to_sm89INS1_16FlashAttnFwdSm80INS1_25CollectiveMainloopFwdSm80ILi4ELi1ELb0EN4cute5tupleIJNS5_1CILi128EEENS7_ILi80EEENS7_ILi64EEEEEELi64ENS_10bfloat16_tEfNS_4arch4Sm80ELb0ELb0ELb1ELb1ELb0ELb0ELb1ELb1EEENS1_21CollectiveEpilogueFwdINS6_IJS8_SA_S9_EEENS6_IJNS7_ILi1EEESI_SI_EEESC_SE_Li128ELb1ELb1ELb1ELb0EEENS1_36VarlenDynamicPersistentTileSchedulerILi128ELi80ELi128ELi128ELb1ELb1ELb0ELb0ELb1ELb1EEEEEEEEEvNT_6ParamsE)
        /*004c*/ 	.short	0x0380
        /*004e*/ 	.short	0x0438


	//----- nvinfo : EIATTR_SW_WAR
	.align		4
.L_140:
        /*0050*/ 	.byte	0x04, 0x36
        /*0052*/ 	.short	(.L_142 - .L_141)
.L_141:
        /*0054*/ 	.word	0x00000008
.L_142:


//--------------------- .nv.info._ZN7cutlass13device_kernelIN5flash19enable_sm80_to_sm89INS1_16FlashAttnFwdSm80INS1_25CollectiveMainloopFwdSm80ILi4ELi1ELb0EN4cute5tupleIJNS5_1CILi128EEENS7_ILi80EEENS7_ILi64EEEEEELi64ENS_10bfloat16_tEfNS_4arch4Sm80ELb0ELb0ELb1ELb1ELb0ELb1ELb1ELb1EEENS1_21CollectiveEpilogueFwdINS6_IJS8_SA_S9_EEENS6_IJNS7_ILi1EEESI_SI_EEESC_SE_Li128ELb1ELb1ELb1ELb0EEENS1_36VarlenDynamicPersistentTileSchedulerILi128ELi80ELi128ELi128ELb1ELb1ELb0ELb0ELb1ELb1EEEEEEEEEvNT_6ParamsE --------------------------
	.section	.nv.info._ZN7cutlass13device_kernelIN5flash19enable_sm80_to_sm89INS1_16FlashAttnFwdSm80INS1_25CollectiveMainloopFwdSm80ILi4ELi1ELb0EN4cute5tupleIJNS5_1CILi128EEENS7_ILi80EEENS7_ILi64EEEEEELi64ENS_10bfloat16_tEfNS_4arch4Sm80ELb0ELb0ELb1ELb1ELb0ELb1ELb1ELb1EEENS1_21CollectiveEpilogueFwdINS6_IJS8_SA_S9_EEENS6_IJNS7_ILi1EEESI_SI_EEESC_SE_Li128ELb1ELb1ELb1ELb0EEENS1_36VarlenDynamicPersistentTileSchedulerILi128ELi80ELi128ELi128ELb1ELb1ELb0ELb0ELb1ELb1EEEEEEEEEvNT_6ParamsE,"",@"SHT_CUDA_INFO"
	.sectionflags	@""
	.align	4


	//----- nvinfo : EIATTR_CUDA_API_VERSION
	.align		4
        /*0000*/ 	.byte	0x04, 0x37
        /*0002*/ 	.short	(.L_144 - .L_143)
.L_143:
        /*0004*/ 	.word	0x00000082


	//----- nvinfo : EIATTR_KPARAM_INFO
	.align		4
.L_144:
        /*0008*/ 	.byte	0x04, 0x17
        /*000a*/ 	.short	(.L_146 - .L_145)
.L_145:
        /*000c*/ 	.word	0x00000000
        /*0010*/ 	.short	0x0000
        /*0012*/ 	.short	0x0000
        /*0014*/ 	.byte	0x00, 0xf0, 0xe1, 0x10


	//----- nvinfo : EIATTR_SPARSE_MMA_MASK
	.align		4
.L_146:
        /*0018*/ 	.byte	0x03, 0x50
        /*001a*/ 	.short	0x0000


	//----- nvinfo : EIATTR_MAXREG_COUNT
	.align		4
        /*001c*/ 	.byte	0x03, 0x1b
        /*001e*/ 	.short	0x00ff


	//----- nvinfo : EIATTR_MERCURY_ISA_VERSION
	.align		4
        /*0020*/ 	.byte	0x03, 0x5f
        /*0022*/ 	.short	0x0101


	//----- nvinfo : EIATTR_VRC_CTA_INIT_COUNT
	.align		4
        /*0024*/ 	.byte	0x02, 0x4a
	.zero		1
	.zero		1


	//----- nvinfo : EIATTR_EXIT_INSTR_OFFSETS
	.align		4
        /*0028*/ 	.byte	0x04, 0x1c
        /*002a*/ 	.short	(.L_148 - .L_147)


	//   ....[0]....
.L_147:
        /*002c*/ 	.word	0x00000010


	//----- nvinfo : EIATTR_MAX_THREADS
	.align		4
.L_148:
        /*0030*/ 	.byte	0x04, 0x05
        /*0032*/ 	.short	(.L_150 - .L_149)
.L_149:
        /*0034*/ 	.word	0x00000080
        /*0038*/ 	.word	0x00000001
        /*003c*/ 	.word	0x00000001


	//----- nvinfo : EIATTR_CBANK_PARAM_SIZE
	.align		4
.L_150:
        /*0040*/ 	.byte	0x03, 0x19
        /*0042*/ 	.short	0x0438


	//----- nvinfo : EIATTR_PARAM_CBANK
	.align		4
        /*0044*/ 	.byte	0x04, 0x0a
        /*0046*/ 	.short	(.L_152 - .L_151)
	.align		4
.L_151:
        /*0048*/ 	.word	index@(.nv.constant0._ZN7cutlass13device_kernelIN5flash19enable_sm80_to_sm89INS1_16FlashAttnFwdSm80INS1_25CollectiveMainloopFwdSm80ILi4ELi1ELb0EN4cute5tupleIJNS5_1CILi128EEENS7_ILi80EEENS7_ILi64EEEEEELi64ENS_10bfloat16_tEfNS_4arch4Sm80ELb0ELb0ELb1ELb1ELb0ELb1ELb1ELb1EEENS1_21CollectiveEpilogueFwdINS6_IJS8_SA_S9_EEENS6_IJNS7_ILi1EEESI_SI_EEESC_SE_Li128ELb1ELb1ELb1ELb0EEENS1_36VarlenDynamicPersistentTileSchedulerILi128ELi80ELi128ELi128ELb1ELb1ELb0ELb0ELb1ELb1EEEEEEEEEvNT_6ParamsE)
        /*004c*/ 	.short	0x0380
        /*004e*/ 	.short	0x0438


	//----- nvinfo : EIATTR_SW_WAR
	.align		4
.L_152:
        /*0050*/ 	.byte	0x04, 0x36
        /*0052*/ 	.short	(.L_154 - .L_153)
.L_153:
        /*0054*/ 	.word	0x00000008
.L_154:


//--------------------- .nv.info._ZN7cutlass13device_kernelIN5flash19enable_sm80_to_sm89INS1_16FlashAttnFwdSm80INS1_25CollectiveMainloopFwdSm80ILi4ELi1ELb0EN4cute5tupleIJNS5_1CILi128EEENS7_ILi96EEENS7_ILi64EEEEEELi64ENS_10bfloat16_tEfNS_4arch4Sm80ELb0ELb1ELb1ELb0ELb0ELb0ELb1ELb1EEENS1_21CollectiveEpilogueFwdINS6_IJS8_SA_S9_EEENS6_IJNS7_ILi1EEESI_SI_EEESC_SE_Li128ELb0ELb1ELb1ELb0EEENS1_19SingleTileSchedulerILb0ELb1ELb1ELi128EEEEEEEEEvNT_6ParamsE --------------------------
	.section	.nv.info._ZN7cutlass13device_kernelIN5flash19enable_sm80_to_sm89INS1_16FlashAttnFwdSm80INS1_25CollectiveMainloopFwdSm80ILi4ELi1ELb0EN4cute5tupleIJNS5_1CILi128EEENS7_ILi96EEENS7_ILi64EEEEEELi64ENS_10bfloat16_tEfNS_4arch4Sm80ELb0ELb1ELb1ELb0ELb0ELb0ELb1ELb1EEENS1_21CollectiveEpilogueFwdINS6_IJS8_SA_S9_EEENS6_IJNS7_ILi1EEESI_SI_EEESC_SE_Li128ELb0ELb1ELb1ELb0EEENS1_19SingleTileSchedulerILb0ELb1ELb1ELi128EEEEEEEEEvNT_6ParamsE,"",@"SHT_CUDA_INFO"
	.sectionflags	@""
	.align	4


	//----- nvinfo : EIATTR_CUDA_API_VERSION
	.align		4
        /*0000*/ 	.byte	0x04, 0x37
        /*0002*/ 	.short	(.L_156 - .L_155)
.L_155:
        /*0004*/ 	.word	0x00000082


	//----- nvinfo : EIATTR_KPARAM_INFO
	.align		4
.L_156:
        /*0008*/ 	.byte	0x04, 0x17
        /*000a*/ 	.short	(.L_158 - .L_157)
.L_157:
        /*000c*/ 	.word	0x00000000
        /*0010*/ 	.short	0x0000
        /*0012*/ 	.short	0x0000
        /*0014*/ 	.byte	0x00, 0xf0, 0x61, 0x10


	//----- nvinfo : EIATTR_SPARSE_MMA_MASK
	.align		4
.L_158:
        /*0018*/ 	.byte	0x03, 0x50
        /*001a*/ 	.short	0x0000


	//----- nvinfo : EIATTR_MAXREG_COUNT
	.align		4
        /*001c*/ 	.byte	0x03, 0x1b
        /*001e*/ 	.short	0x00ff


	//----- nvinfo : EIATTR_MERCURY_ISA_VERSION
	.align		4
        /*0020*/ 	.byte	0x03, 0x5f
        /*0022*/ 	.short	0x0101


	//----- nvinfo : EIATTR_VRC_CTA_INIT_COUNT
	.align		4
        /*0024*/ 	.byte	0x02, 0x4a
	.zero		1
	.zero		1


	//----- nvinfo : EIATTR_EXIT_INSTR_OFFSETS
	.align		4
        /*0028*/ 	.byte	0x04, 0x1c
        /*002a*/ 	.short	(.L_160 - .L_159)


	//   ....[0]....
.L_159:
        /*002c*/ 	.word	0x00000010


	//----- nvinfo : EIATTR_MAX_THREADS
	.align		4
.L_160:
        /*0030*/ 	.byte	0x04, 0x05
        /*0032*/ 	.short	(.L_162 - .L_161)
.L_161:
        /*0034*/ 	.word	0x00000080
        /*0038*/ 	.word	0x00000001
        /*003c*/ 	.word	0x00000001


	//----- nvinfo : EIATTR_CBANK_PARAM_SIZE
	.align		4
.L_162:
        /*0040*/ 	.byte	0x03, 0x19
        /*0042*/ 	.short	0x0418


	//----- nvinfo : EIATTR_PARAM_CBANK
	.align		4
        /*0044*/ 	.byte	0x04, 0x0a
        /*0046*/ 	.short	(.L_164 - .L_163)
	.align		4
.L_163:
        /*0048*/ 	.word	index@(.nv.constant0._ZN7cutlass13device_kernelIN5flash19enable_sm80_to_sm89INS1_16FlashAttnFwdSm80INS1_25CollectiveMainloopFwdSm80ILi4ELi1ELb0EN4cute5tupleIJNS5_1CILi128EEENS7_ILi96EEENS7_ILi64EEEEEELi64ENS_10bfloat16_tEfNS_4arch4Sm80ELb0ELb1ELb1ELb0ELb0ELb0ELb1ELb1EEENS1_21CollectiveEpilogueFwdINS6_IJS8_SA_S9_EEENS6_IJNS7_ILi1EEESI_SI_EEESC_SE_Li128ELb0ELb1ELb1ELb0EEENS1_19SingleTileSchedulerILb0ELb1ELb1ELi128EEEEEEEEEvNT_6ParamsE)
        /*004c*/ 	.short	0x0380
        /*004e*/ 	.short	0x0418


	//----- nvinfo : EIATTR_SW_WAR
	.align		4
.L_164:
        /*0050*/ 	.byte	0x04, 0x36
        /*0052*/ 	.short	(.L_166 - .L_165)
.L_165:
        /*0054*/ 	.word	0x00000008
.L_166:


//--------------------- .nv.info._ZN7cutlass13device_kernelIN5flash19enable_sm80_to_sm89INS1_16FlashAttnFwdSm80INS1_25CollectiveMainloopFwdSm80ILi4ELi1ELb0EN4cute5tupleIJNS5_1CILi128EEENS7_ILi80EEENS7_ILi64EEEEEELi64ENS_10bfloat16_tEfNS_4arch4Sm80ELb0ELb1ELb1ELb1ELb0ELb0ELb1ELb1EEENS1_21CollectiveEpilogueFwdINS6_IJS8_SA_S9_EEENS6_IJNS7_ILi1EEESI_SI_EEESC_SE_Li128ELb1ELb1ELb1ELb0EEENS1_36VarlenDynamicPersistentTileSchedulerILi128ELi80ELi128ELi128ELb1ELb1ELb0ELb1ELb0ELb1EEEEEEEEEvNT_6ParamsE --------------------------
	.section	.nv.info._ZN7cutlass13device_kernelIN5flash19enable_sm80_to_sm89INS1_16FlashAttnFwdSm80INS1_25CollectiveMainloopFwdSm80ILi4ELi1ELb0EN4cute5tupleIJNS5_1CILi128EEENS7_ILi80EEENS7_ILi64EEEEEELi64ENS_10bfloat16_tEfNS_4arch4Sm80ELb0ELb1ELb1ELb1ELb0ELb0ELb1ELb1EEENS1_21CollectiveEpilogueFwdINS6_IJS8_SA_S9_EEENS6_IJNS7_ILi1EEESI_SI_EEESC_SE_Li128ELb1ELb1ELb1ELb0EEENS1_36VarlenDynamicPersistentTileSchedulerILi128ELi80ELi128ELi128ELb1ELb1ELb0ELb1ELb0ELb1EEEEEEEEEvNT_6ParamsE,"",@"SHT_CUDA_INFO"
	.sectionflags	@""
	.align	4


	//----- nvinfo : EIATTR_CUDA_API_VERSION
	.align		4
        /*0000*/ 	.byte	0x04, 0x37
        /*0002*/ 	.short	(.L_168 - .L_167)
.L_167:
        /*0004*/ 	.word	0x00000082


	//----- nvinfo : EIATTR_KPARAM_INFO
	.align		4
.L_168:
        /*0008*/ 	.byte	0x04, 0x17
        /*000a*/ 	.short	(.L_170 - .L_169)
.L_169:
        /*000c*/ 	.word	0x00000000
        /*0010*/ 	.short	0x0000
        /*0012*/ 	.short	0x0000
        /*0014*/ 	.byte	0x00, 0xf0, 0xe1, 0x10


	//----- nvinfo : EIATTR_SPARSE_MMA_MASK
	.align		4
.L_170:
        /*0018*/ 	.byte	0x03, 0x50
        /*001a*/ 	.short	0x0000


	//----- nvinfo : EIATTR_MAXREG_COUNT
	.align		4
        /*001c*/ 	.byte	0x03, 0x1b
        /*001e*/ 	.short	0x00ff


	//----- nvinfo : EIATTR_MERCURY_ISA_VERSION
	.align		4
        /*0020*/ 	.byte	0x03, 0x5f
        /*0022*/ 	.short	0x0101


	//----- nvinfo : EIATTR_VRC_CTA_INIT_COUNT
	.align		4
        /*0024*/ 	.byte	0x02, 0x4a
	.zero		1
	.zero		1


	//----- nvinfo : EIATTR_EXIT_INSTR_OFFSETS
	.align		4
        /*0028*/ 	.byte	0x04, 0x1c
        /*002a*/ 	.short	(.L_172 - .L_171)


	//   ....[0]....
.L_171:
        /*002c*/ 	.word	0x00000010


	//----- nvinfo : EIATTR_MAX_THREADS
	.align		4
.L_172:
        /*0030*/ 	.byte	0x04, 0x05
        /*0032*/ 	.short	(.L_174 - .L_173)
.L_173:
        /*0034*/ 	.word	0x00000080
        /*0038*/ 	.word	0x00000001
        /*003c*/ 	.word	0x00000001


	//----- nvinfo : EIATTR_CBANK_PARAM_SIZE
	.align		4
.L_174:
        /*0040*/ 	.byte	0x03, 0x19
        /*0042*/ 	.short	0x0438


	//----- nvinfo : EIATTR_PARAM_CBANK
	.align		4
        /*0044*/ 	.byte	0x04, 0x0a
        /*0046*/ 	.short	(.L_176 - .L_175)
	.align		4
.L_175:
        /*0048*/ 	.word	index@(.nv.constant0._ZN7cutlass13device_kernelIN5flash19enable_sm80_to_sm89INS1_16FlashAttnFwdSm80INS1_25CollectiveMainloopFwdSm80ILi4ELi1ELb0EN4cute5tupleIJNS5_1CILi128EEENS7_ILi80EEENS7_ILi64EEEEEELi64ENS_10bfloat16_tEfNS_4arch4Sm80ELb0ELb1ELb1ELb1ELb0ELb0ELb1ELb1EEENS1_21CollectiveEpilogueFwdINS6_IJS8_SA_S9_EEENS6_IJNS7_ILi1EEESI_SI_EEESC_SE_Li128ELb1ELb1ELb1ELb0EEENS1_36VarlenDynamicPersistentTileSchedulerILi128ELi80ELi128ELi128ELb1ELb1ELb0ELb1ELb0ELb1EEEEEEEEEvNT_6ParamsE)
        /*004c*/ 	.short	0x0380
        /*004e*/ 	.short	0x0438


	//----- nvinfo : EIATTR_SW_WAR
	.align		4
.L_176:
        /*0050*/ 	.byte	0x04, 0x36
        /*0052*/ 	.short	(.L_178 - .L_177)
.L_177:
        /*0054*/ 	.word	0x00000008
.L_178:


//--------------------- .nv.info._ZN7cutlass13device_kernelIN5flash19enable_sm80_to_sm89INS1_16FlashAttnFwdSm80INS1_25CollectiveMainloopFwdSm80ILi4ELi1ELb0EN4cute5tupleIJNS5_1CILi128EEENS7_ILi80EEENS7_ILi64EEEEEELi64ENS_10bfloat16_tEfNS_4arch4Sm80ELb0ELb1ELb1ELb1ELb0ELb1ELb1ELb1EEENS1_21CollectiveEpilogueFwdINS6_IJS8_SA_S9_EEENS6_IJNS7_ILi1EEESI_SI_EEESC_SE_Li128ELb1ELb1ELb1ELb0EEENS1_36VarlenDynamicPersistentTileSchedulerILi128ELi80ELi128ELi128ELb1ELb1ELb0ELb1ELb0ELb1EEEEEEEEEvNT_6ParamsE --------------------------
	.section	.nv.info._ZN7cutlass13device_kernelIN5flash19enable_sm80_to_sm89INS1_16FlashAttnFwdSm80INS1_25CollectiveMainloopFwdSm80ILi4ELi1ELb0EN4cute5tupleIJNS5_1CILi128EEENS7_ILi80EEENS7_ILi64EEEEEELi64ENS_10bfloat16_tEfNS_4arch4Sm80ELb0ELb1ELb1ELb1ELb0ELb1ELb1ELb1EEENS1_21CollectiveEpilogueFwdINS6_IJS8_SA_S9_EEENS6_IJNS7_ILi1EEESI_SI_EEESC_SE_Li128ELb1ELb1ELb1ELb0EEENS1_36VarlenDynamicPersistentTileSchedulerILi128ELi80ELi128ELi128ELb1ELb1ELb0ELb1ELb0ELb1EEEEEEEEEvNT_6ParamsE,"",@"SHT_CUDA_INFO"
	.sectionflags	@""
	.align	4


	//----- nvinfo : EIATTR_CUDA_API_VERSION
	.align		4
        /*0000*/ 	.byte	0x04, 0x37
        /*0002*/ 	.short	(.L_180 - .L_179)
.L_179:
        /*0004*/ 	.word	0x00000082


	//----- nvinfo : EIATTR_KPARAM_INFO
	.align		4
.L_180:
        /*0008*/ 	.byte	0x04, 0x17
        /*000a*/ 	.short	(.L_182 - .L_181)
.L_181:
        /*000c*/ 	.word	0x00000000
        /*0010*/ 	.short	0x0000
        /*0012*/ 	.short	0x0000
        /*0014*/ 	.byte	0x00, 0xf0, 0xe1, 0x10


	//----- nvinfo : EIATTR_SPARSE_MMA_MASK
	.align		4
.L_182:
        /*0018*/ 	.byte	0x03, 0x50
        /*001a*/ 	.short	0x0000


	//----- nvinfo : EIATTR_MAXREG_COUNT
	.align		4
        /*001c*/ 	.byte	0x03, 0x1b
        /*001e*/ 	.short	0x00ff


	//----- nvinfo : EIATTR_MERCURY_ISA_VERSION
	.align		4
        /*0020*/ 	.byte	0x03, 0x5f
        /*0022*/ 	.short	0x0101


	//----- nvinfo : EIATTR_VRC_CTA_INIT_COUNT
	.align		4
        /*0024*/ 	.byte	0x02, 0x4a
	.zero		1
	.zero		1


	//----- nvinfo : EIATTR_EXIT_INSTR_OFFSETS
	.align		4
        /*0028*/ 	.byte	0x04, 0x1c
        /*002a*/ 	.short	(.L_184 - .L_183)


	//   ....[0]....
.L_183:
        /*002c*/ 	.word	0x00000010


	//----- nvinfo : EIATTR_MAX_THREADS
	.align		4
.L_184:
        /*0030*/ 	.byte	0x04, 0x05
        /*0032*/ 	.short	(.L_186 - .L_185)
.L_185:
        /*0034*/ 	.word	0x00000080
        /*0038*/ 	.word	0x00000001
        /*003c*/ 	.word	0x00000001


	//----- nvinfo : EIATTR_CBANK_PARAM_SIZE
	.align		4
.L_186:
        /*0040*/ 	.byte	0x03, 0x19
        /*0042*/ 	.short	0x0438


	//----- nvinfo : EIATTR_PARAM_CBANK
	.align		4
        /*0044*/ 	.byte	0x04, 0x0a
        /*0046*/ 	.short	(.L_188 - .L_187)
	.align		4
.L_187:
        /*0048*/ 	.word	index@(.nv.constant0._ZN7cutlass13device_kernelIN5flash19enable_sm80_to_sm89INS1_16FlashAttnFwdSm80INS1_25CollectiveMainloopFwdSm80ILi4ELi1ELb0EN4cute5tupleIJNS5_1CILi128EEENS7_ILi80EEENS7_ILi64EEEEEELi64ENS_10bfloat16_tEfNS_4arch4Sm80ELb0ELb1ELb1ELb1ELb0ELb1ELb1ELb1EEENS1_21CollectiveEpilogueFwdINS6_IJS8_SA_S9_EEENS6_IJNS7_ILi1EEESI_SI_EEESC_SE_Li128ELb1ELb1ELb1ELb0EEENS1_36VarlenDynamicPersistentTileSchedulerILi128ELi80ELi128ELi128ELb1ELb1ELb0ELb1ELb0ELb1EEEEEEEEEvNT_6ParamsE)
        /*004c*/ 	.short	0x0380
        /*004e*/ 	.short	0x0438


	//----- nvinfo : EIATTR_SW_WAR
	.align		4
.L_188:
        /*0050*/ 	.byte	0x04, 0x36
        /*0052*/ 	.short	(.L_190 - .L_189)
.L_189:
        /*0054*/ 	.word	0x00000008
.L_190:


//--------------------- .nv.info._ZN7cutlass13device_kernelIN5flash19enable_sm80_to_sm89INS1_16FlashAttnFwdSm80INS1_25CollectiveMainloopFwdSm80ILi4ELi1ELb0EN4cute5tupleIJNS5_1CILi128EEENS7_ILi112EEENS7_ILi64EEEEEELi64ENS_10bfloat16_tEfNS_4arch4Sm80ELb1ELb0ELb1ELb0ELb0ELb0ELb1ELb1EEENS1_21CollectiveEpilogueFwdINS6_IJS8_SA_S9_EEENS6_IJNS7_ILi1EEESI_SI_EEESC_SE_Li128ELb0ELb1ELb1ELb0EEENS1_30DynamicPersistentTileSchedulerILi128ELi128ELb1ELb1ELb0EEEEEEEEEvNT_6ParamsE --------------------------
	.section	.nv.info._ZN7cutlass13device_kernelIN5flash19enable_sm80_to_sm89INS1_16FlashAttnFwdSm80INS1_25CollectiveMainloopFwdSm80ILi4ELi1ELb0EN4cute5tupleIJNS5_1CILi128EEENS7_ILi112EEENS7_ILi64EEEEEELi64ENS_10bfloat16_tEfNS_4arch4Sm80ELb1ELb0ELb1ELb0ELb0ELb0ELb1ELb1EEENS1_21CollectiveEpilogueFwdINS6_IJS8_SA_S9_EEENS6_IJNS7_ILi1EEESI_SI_EEESC_SE_Li128ELb0ELb1ELb1ELb0EEENS1_30DynamicPersistentTileSchedulerILi128ELi128ELb1ELb1ELb0EEEEEEEEEvNT_6ParamsE,"",@"SHT_CUDA_INFO"
	.sectionflags	@""
	.align	4


	//----- nvinfo : EIATTR_CUDA_API_VERSION
	.align		4
        /*0000*/ 	.byte	0x04, 0x37
        /*0002*/ 	.short	(.L_192 - .L_191)
.L_191:
        /*0004*/ 	.word	0x00000082


	//----- nvinfo : EIATTR_KPARAM_INFO
	.align		4
.L_192:
        /*0008*/ 	.byte	0x04, 0x17
        /*000a*/ 	.short	(.L_194 - .L_193)
.L_193:
        /*000c*/ 	.word	0x00000000
        /*0010*/ 	.short	0x0000
        /*0012*/ 	.short	0x0000
        /*0014*/ 	.byte	0x00, 0xf0, 0xa1, 0x10


	//----- nvinfo : EIATTR_SPARSE_MMA_MASK
	.align		4
.L_194:
        /*0018*/ 	.byte	0x03, 0x50
        /*001a*/ 	.short	0x0000


	//----- nvinfo : EIATTR_MAXREG_COUNT
	.align		4
        /*001c*/ 	.byte	0x03, 0x1b
        /*001e*/ 	.short	0x00ff


	//----- nvinfo : EIATTR_MERCURY_ISA_VERSION
	.align		4
        /*0020*/ 	.byte	0x03, 0x5f
        /*0022*/ 	.short	0x0101


	//----- nvinfo : EIATTR_VRC_CTA_INIT_COUNT
	.align		4
        /*0024*/ 	.byte	0x02, 0x4a
	.zero		1
	.zero		1


	//----- nvinfo : EIATTR_EXIT_INSTR_OFFSETS
	.align		4
        /*0028*/ 	.byte	0x04, 0x1c
        /*002a*/ 	.short	(.L_196 - .L_195)


	//   ....[0]....
.L_195:
        /*002c*/ 	.word	0x00000010


	//----- nvinfo : EIATTR_MAX_THREADS
	.align		4
.L_196:
        /*0030*/ 	.byte	0x04, 0x05
        /*0032*/ 	.short	(.L_198 - .L_197)
.L_197:
        /*0034*/ 	.word	0x00000080
        /*0038*/ 	.word	0x00000001
        /*003c*/ 	.word	0x00000001


	//----- nvinfo : EIATTR_CBANK_PARAM_SIZE
	.align		4
.L_198:
        /*0040*/ 	.byte	0x03, 0x19
        /*0042*/ 	.short	0x0428


	//----- nvinfo : EIATTR_PARAM_CBANK
	.align		4
        /*0044*/ 	.byte	0x04, 0x0a
        /*0046*/ 	.short	(.L_200 - .L_199)
	.align		4
.L_199:
        /*0048*/ 	.word	index@(.nv.constant0._ZN7cutlass13device_kernelIN5flash19enable_sm80_to_sm89INS1_16FlashAttnFwdSm80INS1_25CollectiveMainloopFwdSm80ILi4ELi1ELb0EN4cute5tupleIJNS5_1CILi128EEENS7_ILi112EEENS7_ILi64EEEEEELi64ENS_10bfloat16_tEfNS_4arch4Sm80ELb1ELb0ELb1ELb0ELb0ELb0ELb1ELb1EEENS1_21CollectiveEpilogueFwdINS6_IJS8_SA_S9_EEENS6_IJNS7_ILi1EEESI_SI_EEESC_SE_Li128ELb0ELb1ELb1ELb0EEENS1_30DynamicPersistentTileSchedulerILi128ELi128ELb1ELb1ELb0EEEEEEEEEvNT_6ParamsE)
        /*004c*/ 	.short	0x0380
        /*004e*/ 	.short	0x0428


	//----- nvinfo : EIATTR_SW_WAR
	.align		4
.L_200:
        /*0050*/ 	.byte	0x04, 0x36
        /*0052*/ 	.short	(.L_202 - .L_201)
.L_201:
        /*0054*/ 	.word	0x00000008
.L_202:


//--------------------- .nv.info._ZN7cutlass13device_kernelIN5flash19enable_sm80_to_sm89INS1_16FlashAttnFwdSm80INS1_25CollectiveMainloopFwdSm80ILi4ELi1ELb0EN4cute5tupleIJNS5_1CILi128EEENS7_ILi80EEENS7_ILi64EEEEEELi64ENS_10bfloat16_tEfNS_4arch4Sm80ELb1ELb0ELb1ELb1ELb0ELb0ELb1ELb1EEENS1_21CollectiveEpilogueFwdINS6_IJS8_SA_S9_EEENS6_IJNS7_ILi1EEESI_SI_EEESC_SE_Li128ELb1ELb1ELb1ELb0EEENS1_36VarlenDynamicPersistentTileSchedulerILi128ELi80ELi128ELi128ELb1ELb1ELb0ELb1ELb1ELb1EEEEEEEEEvNT_6ParamsE --------------------------
	.section	.nv.info._ZN7cutlass13device_kernelIN5flash19enable_sm80_to_sm89INS1_16FlashAttnFwdSm80INS1_25CollectiveMainloopFwdSm80ILi4ELi1ELb0EN4cute5tupleIJNS5_1CILi128EEENS7_ILi80EEENS7_ILi64EEEEEELi64ENS_10bfloat16_tEfNS_4arch4Sm80ELb1ELb0ELb1ELb1ELb0ELb0ELb1ELb1EEENS1_21CollectiveEpilogueFwdINS6_IJS8_SA_S9_EEENS6_IJNS7_ILi1EEESI_SI_EEESC_SE_Li128ELb1ELb1ELb1ELb0EEENS1_36VarlenDynamicPersistentTileSchedulerILi128ELi80ELi128ELi128ELb1ELb1ELb0ELb1ELb1ELb1EEEEEEEEEvNT_6ParamsE,"",@"SHT_CUDA_INFO"
	.sectionflags	@""
	.align	4


	//----- nvinfo : EIATTR_CUDA_API_VERSION
	.align		4
        /*0000*/ 	.byte	0x04, 0x37
        /*0002*/ 	.short	(.L_204 - .L_203)
.L_203:
        /*0004*/ 	.word	0x00000082


	//----- nvinfo : EIATTR_KPARAM_INFO
	.align		4
.L_204:
        /*0008*/ 	.byte	0x04, 0x17
        /*000a*/ 	.short	(.L_206 - .L_205)
.L_205:
        /*000c*/ 	.word	0x00000000
        /*0010*/ 	.short	0x0000
        /*0012*/ 	.short	0x0000
        /*0014*/ 	.byte	0x00, 0xf0, 0xe1, 0x10


	//----- nvinfo : EIATTR_SPARSE_MMA_MASK
	.align		4
.L_206:
        /*0018*/ 	.byte	0x03, 0x50
        /*001a*/ 	.short	0x0000


	//----- nvinfo : EIATTR_MAXREG_COUNT
	.align		4
        /*001c*/ 	.byte	0x03, 0x1b
        /*001e*/ 	.short	0x00ff


	//----- nvinfo : EIATTR_MERCURY_ISA_VERSION
	.align		4
        /*0020*/ 	.byte	0x03, 0x5f
        /*0022*/ 	.short	0x0101


	//----- nvinfo : EIATTR_VRC_CTA_INIT_COUNT
	.align		4
        /*0024*/ 	.byte	0x02, 0x4a
	.zero		1
	.zero		1


	//----- nvinfo : EIATTR_EXIT_INSTR_OFFSETS
	.align		4
        /*0028*/ 	.byte	0x04, 0x1c
        /*002a*/ 	.short	(.L_208 - .L_207)


	//   ....[0]....
.L_207:
        /*002c*/ 	.word	0x00000010


	//----- nvinfo : EIATTR_MAX_THREADS
	.align		4
.L_208:
        /*0030*/ 	.byte	0x04, 0x05
        /*0032*/ 	.short	(.L_210 - .L_209)
.L_209:
        /*0034*/ 	.word	0x00000080
        /*0038*/ 	.word	0x00000001
        /*003c*/ 	.word	0x00000001


	//----- nvinfo : EIATTR_CBANK_PARAM_SIZE
	.align		4
.L_210:
        /*0040*/ 	.byte	0x03, 0x19
        /*0042*/ 	.short	0x0438


	//----- nvinfo : EIATTR_PARAM_CBANK
	.align		4
        /*0044*/ 	.byte	0x04, 0x0a
        /*0046*/ 	.short	(.L_212 - .L_211)
	.align		4
.L_211:
        /*0048*/ 	.word	index@(.nv.constant0._ZN7cutlass13device_kernelIN5flash19enable_sm80_to_sm89INS1_16FlashAttnFwdSm80INS1_25CollectiveMainloopFwdSm80ILi4ELi1ELb0EN4cute5tupleIJNS5_1CILi128EEENS7_ILi80EEENS7_ILi64EEEEEELi64ENS_10bfloat16_tEfNS_4arch4Sm80ELb1ELb0ELb1ELb1ELb0ELb0ELb1ELb1EEENS1_21CollectiveEpilogueFwdINS6_IJS8_SA_S9_EEENS6_IJNS7_ILi1EEESI_SI_EEESC_SE_Li128ELb1ELb1ELb1ELb0EEENS1_36VarlenDynamicPersistentTileSchedulerILi128ELi80ELi128ELi128ELb1ELb1ELb0ELb1ELb1ELb1EEEEEEEEEvNT_6ParamsE)
        /*004c*/ 	.short	0x0380
        /*004e*/ 	.short	0x0438


	//----- nvinfo : EIATTR_SW_WAR
	.align		4
.L_212:
        /*0050*/ 	.byte	0x04, 0x36
        /*0052*/ 	.short	(.L_214 - .L_213)
.L_213:
        /*0054*/ 	.word	0x00000008
.L_214:


//--------------------- .nv.info._ZN7cutlass13device_kernelIN5flash19enable_sm80_to_sm89INS1_16FlashAttnFwdSm80INS1_25CollectiveMainloopFwdSm80ILi4ELi1ELb0EN4cute5tupleIJNS5_1CILi128EEENS7_ILi80EEENS7_ILi64EEEEEELi64ENS_10bfloat16_tEfNS_4arch4Sm80ELb1ELb0ELb1ELb1ELb0ELb1ELb1ELb1EEENS1_21CollectiveEpilogueFwdINS6_IJS8_SA_S9_EEENS6_IJNS7_ILi1EEESI_SI_EEESC_SE_Li128ELb1ELb1ELb1ELb0EEENS1_36VarlenDynamicPersistentTileSchedulerILi128ELi80ELi128ELi128ELb1ELb1ELb0ELb1ELb1ELb1EEEEEEEEEvNT_6ParamsE --------------------------
	.section	.nv.info._ZN7cutlass13device_kernelIN5flash19enable_sm80_to_sm89INS1_16FlashAttnFwdSm80INS1_25CollectiveMainloopFwdSm80ILi4ELi1ELb0EN4cute5tupleIJNS5_1CILi128EEENS7_ILi80EEENS7_ILi64EEEEEELi64ENS_10bfloat16_tEfNS_4arch4Sm80ELb1ELb0ELb1ELb1ELb0ELb1ELb1ELb1EEENS1_21CollectiveEpilogueFwdINS6_IJS8_SA_S9_EEENS6_IJNS7_ILi1EEESI_SI_EEESC_SE_Li128ELb1ELb1ELb1ELb0EEENS1_36VarlenDynamicPersistentTileSchedulerILi128ELi80ELi128ELi128ELb1ELb1ELb0ELb1ELb1ELb1EEEEEEEEEvNT_6ParamsE,"",@"SHT_CUDA_INFO"
	.sectionflags	@""
	.align	4


	//----- nvinfo : EIATTR_CUDA_API_VERSION
	.align		4
        /*0000*/ 	.byte	0x04, 0x37
        /*0002*/ 	.short	(.L_216 - .L_215)
.L_215:
        /*0004*/ 	.word	0x00000082


	//----- nvinfo : EIATTR_KPARAM_INFO
	.align		4
.L_216:
        /*0008*/ 	.byte	0x04, 0x17
        /*000a*/ 	.short	(.L_218 - .L_217)
.L_217:
        /*000c*/ 	.word	0x00000000
        /*0010*/ 	.short	0x0000
        /*0012*/ 	.short	0x0000
        /*0014*/ 	.byte	0x00, 0xf0, 0xe1, 0x10


	//----- nvinfo : EIATTR_SPARSE_MMA_MASK
	.align		4
.L_218:
        /*0018*/ 	.byte	0x03, 0x50
        /*001a*/ 	.short	0x0000


	//----- nvinfo : EIATTR_MAXREG_COUNT
	.align		4
        /*001c*/ 	.byte	0x03, 0x1b
        /*001e*/ 	.short	0x00ff


	//----- nvinfo : EIATTR_MERCURY_ISA_VERSION
	.align		4
        /*0020*/ 	.byte	0x03, 0x5f
        /*0022*/ 	.short	0x0101


	//----- nvinfo : EIATTR_VRC_CTA_INIT_COUNT
	.align		4
        /*0024*/ 	.byte	0x02, 0x4a
	.zero		1
	.zero		1


	//----- nvinfo : EIATTR_EXIT_INSTR_OFFSETS
	.align		4
        /*0028*/ 	.byte	0x04, 0x1c
        /*002a*/ 	.short	(.L_220 - .L_219)


	//   ....[0]....
.L_219:
        /*002c*/ 	.word	0x00000010


	//----- nvinfo : EIATTR_MAX_THREADS
	.align		4
.L_220:
        /*0030*/ 	.byte	0x04, 0x05
        /*0032*/ 	.short	(.L_222 - .L_221)
.L_221:
        /*0034*/ 	.word	0x00000080
        /*0038*/ 	.word	0x00000001
        /*003c*/ 	.word	0x00000001


	//----- nvinfo : EIATTR_CBANK_PARAM_SIZE
	.align		4
.L_222:
        /*0040*/ 	.byte	0x03, 0x19
        /*0042*/ 	.short	0x0438


	//----- nvinfo : EIATTR_PARAM_CBANK
	.align		4
        /*0044*/ 	.byte	0x04, 0x0a
        /*0046*/ 	.short	(.L_224 - .L_223)
	.align		4
.L_223:
        /*0048*/ 	.word	index@(.nv.constant0._ZN7cutlass13device_kernelIN5flash19enable_sm80_to_sm89INS1_16FlashAttnFwdSm80INS1_25CollectiveMainloopFwdSm80ILi4ELi1ELb0EN4cute5tupleIJNS5_1CILi128EEENS7_ILi80EEENS7_ILi64EEEEEELi64ENS_10bfloat16_tEfNS_4arch4Sm80ELb1ELb0ELb1ELb1ELb0ELb1ELb1ELb1EEENS1_21CollectiveEpilogueFwdINS6_IJS8_SA_S9_EEENS6_IJNS7_ILi1EEESI_SI_EEESC_SE_Li128ELb1ELb1ELb1ELb0EEENS1_36VarlenDynamicPersistentTileSchedulerILi128ELi80ELi128ELi128ELb1ELb1ELb0ELb1ELb1ELb1EEEEEEEEEvNT_6ParamsE)
        /*004c*/ 	.short	0x0380
        /*004e*/ 	.short	0x0438


	//----- nvinfo : EIATTR_SW_WAR
	.align		4
.L_224:
        /*0050*/ 	.byte	0x04, 0x36
        /*0052*/ 	.short	(.L_226 - .L_225)
.L_225:
        /*0054*/ 	.word	0x00000008
.L_226:


//--------------------- .nv.info._ZN7cutlass13device_kernelIN5flash19enable_sm80_to_sm89INS1_16FlashAttnFwdSm80INS1_25CollectiveMainloopFwdSm80ILi4ELi1ELb0EN4cute5tupleIJNS5_1CILi128EEENS7_ILi112EEENS7_ILi64EEEEEELi64ENS_10bfloat16_tEfNS_4arch4Sm80ELb0ELb0ELb0ELb0ELb0ELb0ELb1ELb1EEENS1_21CollectiveEpilogueFwdINS6_IJS8_SA_S9_EEENS6_IJNS7_ILi1EEESI_SI_EEESC_SE_Li128ELb0ELb1ELb1ELb0EEENS1_19SingleTileSchedulerILb0ELb1ELb1ELi128EEEEEEEEEvNT_6ParamsE --------------------------
	.section	.nv.info._ZN7cutlass13device_kernelIN5flash19enable_sm80_to_sm89INS1_16FlashAttnFwdSm80INS1_25CollectiveMainloopFwdSm80ILi4ELi1ELb0EN4cute5tupleIJNS5_1CILi128EEENS7_ILi112EEENS7_ILi64EEEEEELi64ENS_10bfloat16_tEfNS_4arch4Sm80ELb0ELb0ELb0ELb0ELb0ELb0ELb1ELb1EEENS1_21CollectiveEpilogueFwdINS6_IJS8_SA_S9_EEENS6_IJNS7_ILi1EEESI_SI_EEESC_SE_Li128ELb0ELb1ELb1ELb0EEENS1_19SingleTileSchedulerILb0ELb1ELb1ELi128EEEEEEEEEvNT_6ParamsE,"",@"SHT_CUDA_INFO"
	.sectionflags	@""
	.align	4


	//----- nvinfo : EIATTR_CUDA_API_VERSION
	.align		4
        /*0000*/ 	.byte	0x04, 0x37
        /*0002*/ 	.short	(.L_228 - .L_227)
.L_227:
        /*0004*/ 	.word	0x00000082


	//----- nvinfo : EIATTR_KPARAM_INFO
	.align		4
.L_228:
        /*0008*/ 	.byte	0x04, 0x17
        /*000a*/ 	.short	(.L_230 - .L_229)
.L_229:
        /*000c*/ 	.word	0x00000000
        /*0010*/ 	.short	0x0000
        /*0012*/ 	.short	0x0000
        /*0014*/ 	.byte	0x00, 0xf0, 0x61, 0x10


	//----- nvinfo : EIATTR_SPARSE_MMA_MASK
	.align		4
.L_230:
        /*0018*/ 	.byte	0x03, 0x50
        /*001a*/ 	.short	0x0000


	//----- nvinfo : EIATTR_MAXREG_COUNT
	.align		4
        /*001c*/ 	.byte	0x03, 0x1b
        /*001e*/ 	.short	0x00ff


	//----- nvinfo : EIATTR_MERCURY_ISA_VERSION
	.align		4
        /*0020*/ 	.byte	0x03, 0x5f
        /*0022*/ 	.short	0x0101


	//----- nvinfo : EIATTR_VRC_CTA_INIT_COUNT
	.align		4
        /*0024*/ 	.byte	0x02, 0x4a
	.zero		1
	.zero		1


	//----- nvinfo : EIATTR_EXIT_INSTR_OFFSETS
	.align		4
        /*0028*/ 	.byte	0x04, 0x1c
        /*002a*/ 	.short	(.L_232 - .L_231)


	//   ....[0]....
.L_231:
        /*002c*/ 	.word	0x00000010


	//----- nvinfo : EIATTR_MAX_THREADS
	.align		4
.L_232:
        /*0030*/ 	.byte	0x04, 0x05
        /*0032*/ 	.short	(.L_234 - .L_233)
.L_233:
        /*0034*/ 	.word	0x00000080
        /*0038*/ 	.word	0x00000001
        /*003c*/ 	.word	0x00000001


	//----- nvinfo : EIATTR_CBANK_PARAM_SIZE
	.align		4
.L_234:
        /*0040*/ 	.byte	0x03, 0x19
        /*0042*/ 	.short	0x0418


	//----- nvinfo : EIATTR_PARAM_CBANK
	.align		4
        /*0044*/ 	.byte	0x04, 0x0a
        /*0046*/ 	.short	(.L_236 - .L_235)
	.align		4
.L_235:
        /*0048*/ 	.word	index@(.nv.constant0._ZN7cutlass13device_kernelIN5flash19enable_sm80_to_sm89INS1_16FlashAttnFwdSm80INS1_25CollectiveMainloopFwdSm80ILi4ELi1ELb0EN4cute5tupleIJNS5_1CILi128EEENS7_ILi112EEENS7_ILi64EEEEEELi64ENS_10bfloat16_tEfNS_4arch4Sm80ELb0ELb0ELb0ELb0ELb0ELb0ELb1ELb1EEENS1_21CollectiveEpilogueFwdINS6_IJS8_SA_S9_EEENS6_IJNS7_ILi1EEESI_SI_EEESC_SE_Li128ELb0ELb1ELb1ELb0EEENS1_19SingleTileSchedulerILb0ELb1ELb1ELi128EEEEEEEEEvNT_6ParamsE)
        /*004c*/ 	.short	0x0380
        /*004e*/ 	.short	0x0418


	//----- nvinfo : EIATTR_SW_WAR
	.align		4
.L_236:
        /*0050*/ 	.byte	0x04, 0x36
        /*0052*/ 	.short	(.L_238 - .L_237)
.L_237:
        /*0054*/ 	.word	0x00000008
.L_238:


//--------------------- .nv.info._ZN7cutlass13device_kernelIN5flash19enable_sm80_to_sm89INS1_16FlashAttnFwdSm80INS1_25CollectiveMainloopFwdSm80ILi4ELi1ELb0EN4cute5tupleIJNS5_1CILi128EEENS7_ILi80EEENS7_ILi64EEEEEELi64ENS_10bfloat16_tEfNS_4arch4Sm80ELb0ELb0ELb0ELb1ELb0ELb0ELb1ELb1EEENS1_21CollectiveEpilogueFwdINS6_IJS8_SA_S9_EEENS6_IJNS7_ILi1EEESI_SI_EEESC_SE_Li128ELb1ELb1ELb1ELb0EEENS1_36VarlenDynamicPersistentTileSchedulerILi128ELi80ELi128ELi128ELb1ELb1ELb0ELb0ELb1ELb1EEEEEEEEEvNT_6ParamsE --------------------------
	.section	.nv.info._ZN7cutlass13device_kernelIN5flash19enable_sm80_to_sm89INS1_16FlashAttnFwdSm80INS1_25CollectiveMainloopFwdSm80ILi4ELi1ELb0EN4cute5tupleIJNS5_1CILi128EEENS7_ILi80EEENS7_ILi64EEEEEELi64ENS_10bfloat16_tEfNS_4arch4Sm80ELb0ELb0ELb0ELb1ELb0ELb0ELb1ELb1EEENS1_21CollectiveEpilogueFwdINS6_IJS8_SA_S9_EEENS6_IJNS7_ILi1EEESI_SI_EEESC_SE_Li128ELb1ELb1ELb1ELb0EEENS1_36VarlenDynamicPersistentTileSchedulerILi128ELi80ELi128ELi128ELb1ELb1ELb0ELb0ELb1ELb1EEEEEEEEEvNT_6ParamsE,"",@"SHT_CUDA_INFO"
	.sectionflags	@""
	.align	4


	//----- nvinfo : EIATTR_CUDA_API_VERSION
	.align		4
        /*0000*/ 	.byte	0x04, 0x37
        /*0002*/ 	.short	(.L_240 - .L_239)
.L_239:
        /*0004*/ 	.word	0x00000082


	//----- nvinfo : EIATTR_KPARAM_INFO
	.align		4
.L_240:
        /*0008*/ 	.byte	0x04, 0x17
        /*000a*/ 	.short	(.L_242 - .L_241)
.L_241:
        /*000c*/ 	.word	0x00000000
        /*0010*/ 	.short	0x0000
        /*0012*/ 	.short	0x0000
        /*0014*/ 	.byte	0x00, 0xf0, 0xe1, 0x10


	//----- nvinfo : EIATTR_SPARSE_MMA_MASK
	.align		4
.L_242:
        /*0018*/ 	.byte	0x03, 0x50
        /*001a*/ 	.short	0x0000


	//----- nvinfo : EIATTR_MAXREG_COUNT
	.align		4
        /*001c*/ 	.byte	0x03, 0x1b
        /*001e*/ 	.short	0x00ff


	//----- nvinfo : EIATTR_MERCURY_ISA_VERSION
	.align		4
        /*0020*/ 	.byte	0x03, 0x5f
        /*0022*/ 	.short	0x0101


	//----- nvinfo : EIATTR_VRC_CTA_INIT_COUNT
	.align		4
        /*0024*/ 	.byte	0x02, 0x4a
	.zero		1
	.zero		1


	//----- nvinfo : EIATTR_EXIT_INSTR_OFFSETS
	.align		4
        /*0028*/ 	.byte	0x04, 0x1c
        /*002a*/ 	.short	(.L_244 - .L_243)


	//   ....[0]....
.L_243:
        /*002c*/ 	.word	0x00000010


	//----- nvinfo : EIATTR_MAX_THREADS
	.align		4
.L_244:
        /*0030*/ 	.byte	0x04, 0x05
        /*0032*/ 	.short	(.L_246 - .L_245)
.L_245:
        /*0034*/ 	.word	0x00000080
        /*0038*/ 	.word	0x00000001
        /*003c*/ 	.word	0x00000001


	//----- nvinfo : EIATTR_CBANK_PARAM_SIZE
	.align		4
.L_246:
        /*0040*/ 	.byte	0x03, 0x19
        /*0042*/ 	.short	0x0438


	//----- nvinfo : EIATTR_PARAM_CBANK
	.align		4
        /*0044*/ 	.byte	0x04, 0x0a
        /*0046*/ 	.short	(.L_248 - .L_247)
	.align		4
.L_247:
        /*0048*/ 	.word	index@(.nv.constant0._ZN7cutlass13device_kernelIN5flash19enable_sm80_to_sm89INS1_16FlashAttnFwdSm80INS1_25CollectiveMainloopFwdSm80ILi4ELi1ELb0EN4cute5tupleIJNS5_1CILi128EEENS7_ILi80EEENS7_ILi64EEEEEELi64ENS_10bfloat16_tEfNS_4arch4Sm80ELb0ELb0ELb0ELb1ELb0ELb0ELb1ELb1EEENS1_21CollectiveEpilogueFwdINS6_IJS8_SA_S9_EEENS6_IJNS7_ILi1EEESI_SI_EEESC_SE_Li128ELb1ELb1ELb1ELb0EEENS1_36VarlenDynamicPersistentTileSchedulerILi128ELi80ELi128ELi128ELb1ELb1ELb0ELb0ELb1ELb1EEEEEEEEEvNT_6ParamsE)
        /*004c*/ 	.short	0x0380
        /*004e*/ 	.short	0x0438


	//----- nvinfo : EIATTR_SW_WAR
	.align		4
.L_248:
        /*0050*/ 	.byte	0x04, 0x36
        /*0052*/ 	.short	(.L_250 - .L_249)
.L_249:
        /*0054*/ 	.word	0x00000008
.L_250:


//--------------------- .nv.info._ZN7cutlass13device_kernelIN5flash19enable_sm80_to_sm89INS1_16FlashAttnFwdSm80INS1_25CollectiveMainloopFwdSm80ILi4ELi1ELb0EN4cute5tupleIJNS5_1CILi128EEENS7_ILi80EEENS7_ILi64EEEEEELi64ENS_10bfloat16_tEfNS_4arch4Sm80ELb0ELb0ELb0ELb1ELb0ELb1ELb1ELb1EEENS1_21CollectiveEpilogueFwdINS6_IJS8_SA_S9_EEENS6_IJNS7_ILi1EEESI_SI_EEESC_SE_Li128ELb1ELb1ELb1ELb0EEENS1_36VarlenDynamicPersistentTileSchedulerILi128ELi80ELi128ELi128ELb1ELb1ELb0ELb0ELb1ELb1EEEEEEEEEvNT_6ParamsE --------------------------
	.section	.nv.info._ZN7cutlass13device_kernelIN5flash19enable_sm80_to_sm89INS1_16FlashAttnFwdSm80INS1_25CollectiveMainloopFwdSm80ILi4ELi1ELb0EN4cute5tupleIJNS5_1CILi128EEENS7_ILi80EEENS7_ILi64EEEEEELi64ENS_10bfloat16_tEfNS_4arch4Sm80ELb0ELb0ELb0ELb1ELb0ELb1ELb1ELb1EEENS1_21CollectiveEpilogueFwdINS6_IJS8_SA_S9_EEENS6_IJNS7_ILi1EEESI_SI_EEESC_SE_Li128ELb1ELb1ELb1ELb0EEENS1_36VarlenDynamicPersistentTileSchedulerILi128ELi80ELi128ELi128ELb1ELb1ELb0ELb0ELb1ELb1EEEEEEEEEvNT_6ParamsE,"",@"SHT_CUDA_INFO"
	.sectionflags	@""
	.align	4


	//----- nvinfo : EIATTR_CUDA_API_VERSION
	.align		4
        /*0000*/ 	.byte	0x04, 0x37
        /*0002*/ 	.short	(.L_252 - .L_251)
.L_251:
        /*0004*/ 	.word	0x00000082


	//----- nvinfo : EIATTR_KPARAM_INFO
	.align		4
.L_252:
        /*0008*/ 	.byte	0x04, 0x17
        /*000a*/ 	.short	(.L_254 - .L_253)
.L_253:
        /*000c*/ 	.word	0x00000000
        /*0010*/ 	.short	0x0000
        /*0012*/ 	.short	0x0000
        /*0014*/ 	.byte	0x00, 0xf0, 0xe1, 0x10


	//----- nvinfo : EIATTR_SPARSE_MMA_MASK
	.align		4
.L_254:
        /*0018*/ 	.byte	0x03, 0x50
        /*001a*/ 	.short	0x0000


	//----- nvinfo : EIATTR_MAXREG_COUNT
	.align		4
        /*001c*/ 	.byte	0x03, 0x1b
        /*001e*/ 	.short	0x00ff


	//----- nvinfo : EIATTR_MERCURY_ISA_VERSION
	.align		4
        /*0020*/ 	.byte	0x03, 0x5f
        /*0022*/ 	.short	0x0101


	//----- nvinfo : EIATTR_VRC_CTA_INIT_COUNT
	.align		4
        /*0024*/ 	.byte	0x02, 0x4a
	.zero		1
	.zero		1


	//----- nvinfo : EIATTR_EXIT_INSTR_OFFSETS
	.align		4
        /*0028*/ 	.byte	0x04, 0x1c
        /*002a*/ 	.short	(.L_256 - .L_255)


	//   ....[0]....
.L_255:
        /*002c*/ 	.word	0x00000010


	//----- nvinfo : EIATTR_MAX_THREADS
	.align		4
.L_256:
        /*0030*/ 	.byte	0x04, 0x05
        /*0032*/ 	.short	(.L_258 - .L_257)
.L_257:
        /*0034*/ 	.word	0x00000080
        /*0038*/ 	.word	0x00000001
        /*003c*/ 	.word	0x00000001


	//----- nvinfo : EIATTR_CBANK_PARAM_SIZE
	.align		4
.L_258:
        /*0040*/ 	.byte	0x03, 0x19
        /*0042*/ 	.short	0x0438


	//----- nvinfo : EIATTR_PARAM_CBANK
	.align		4
        /*0044*/ 	.byte	0x04, 0x0a
        /*0046*/ 	.short	(.L_260 - .L_259)
	.align		4
.L_259:
        /*0048*/ 	.word	index@(.nv.constant0._ZN7cutlass13device_kernelIN5flash19enable_sm80_to_sm89INS1_16FlashAttnFwdSm80INS1_25CollectiveMainloopFwdSm80ILi4ELi1ELb0EN4cute5tupleIJNS5_1CILi128EEENS7_ILi80EEENS7_ILi64EEEEEELi64ENS_10bfloat16_tEfNS_4arch4Sm80ELb0ELb0ELb0ELb1ELb0ELb1ELb1ELb1EEENS1_21CollectiveEpilogueFwdINS6_IJS8_SA_S9_EEENS6_IJNS7_ILi1EEESI_SI_EEESC_SE_Li128ELb1ELb1ELb1ELb0EEENS1_36VarlenDynamicPersistentTileSchedulerILi128ELi80ELi128ELi128ELb1ELb1ELb0ELb0ELb1ELb1EEEEEEEEEvNT_6ParamsE)
        /*004c*/ 	.short	0x0380
        /*004e*/ 	.short	0x0438


	//----- nvinfo : EIATTR_SW_WAR
	.align		4
.L_260:
        /*0050*/ 	.byte	0x04, 0x36
        /*0052*/ 	.short	(.L_262 - .L_261)
.L_261:
        /*0054*/ 	.word	0x00000008
.L_262:


//--------------------- .nv.info._ZN7cutlass13device_kernelIN5flash19enable_sm80_to_sm89INS1_16FlashAttnFwdSm80INS1_25CollectiveMainloopFwdSm80ILi4ELi1ELb0EN4cute5tupleIJNS5_1CILi128EEENS7_ILi96EEENS7_ILi64EEEEEELi64ENS_10bfloat16_tEfNS_4arch4Sm80ELb0ELb1ELb0ELb0ELb0ELb0ELb1ELb1EEENS1_21CollectiveEpilogueFwdINS6_IJS8_SA_S9_EEENS6_IJNS7_ILi1EEESI_SI_EEESC_SE_Li128ELb0ELb1ELb1ELb0EEENS1_19SingleTileSchedulerILb0ELb1ELb1ELi128EEEEEEEEEvNT_6ParamsE --------------------------
	.section	.nv.info._ZN7cutlass13device_kernelIN5flash19enable_sm80_to_sm89INS1_16FlashAttnFwdSm80INS1_25CollectiveMainloopFwdSm80ILi4ELi1ELb0EN4cute5tupleIJNS5_1CILi128EEENS7_ILi96EEENS7_ILi64EEEEEELi64ENS_10bfloat16_tEfNS_4arch4Sm80ELb0ELb1ELb0ELb0ELb0ELb0ELb1ELb1EEENS1_21CollectiveEpilogueFwdINS6_IJS8_SA_S9_EEENS6_IJNS7_ILi1EEESI_SI_EEESC_SE_Li128ELb0ELb1ELb1ELb0EEENS1_19SingleTileSchedulerILb0ELb1ELb1ELi128EEEEEEEEEvNT_6ParamsE,"",@"SHT_CUDA_INFO"
	.sectionflags	@""
	.align	4


	//----- nvinfo : EIATTR_CUDA_API_VERSION
	.align		4
        /*0000*/ 	.byte	0x04, 0x37
        /*0002*/ 	.short	(.L_264 - .L_263)
.L_263:
        /*0004*/ 	.word	0x00000082


	//----- nvinfo : EIATTR_KPARAM_INFO
	.align		4
.L_264:
        /*0008*/ 	.byte	0x04, 0x17
        /*000a*/ 	.short	(.L_266 - .L_265)
.L_265:
        /*000c*/ 	.word	0x00000000
        /*0010*/ 	.short	0x0000
        /*0012*/ 	.short	0x0000
        /*0014*/ 	.byte	0x00, 0xf0, 0x61, 0x10


	//----- nvinfo : EIATTR_SPARSE_MMA_MASK
	.align		4
.L_266:
        /*0018*/ 	.byte	0x03, 0x50
        /*001a*/ 	.short	0x0000


	//----- nvinfo : EIATTR_MAXREG_COUNT
	.align		4
        /*001c*/ 	.byte	0x03, 0x1b
        /*001e*/ 	.short	0x00ff


	//----- nvinfo : EIATTR_MERCURY_ISA_VERSION
	.align		4
        /*0020*/ 	.byte	0x03, 0x5f
        /*0022*/ 	.short	0x0101


	//----- nvinfo : EIATTR_VRC_CTA_INIT_COUNT
	.align		4
        /*0024*/ 	.byte	0x02, 0x4a
	.zero		1
	.zero		1


	//----- nvinfo : EIATTR_EXIT_INSTR_OFFSETS
	.align		4
        /*0028*/ 	.byte	0x04, 0x1c
        /*002a*/ 	.short	(.L_268 - .L_267)


	//   ....[0]....
.L_267:
        /*002c*/ 	.word	0x00000010


	//----- nvinfo : EIATTR_MAX_THREADS
	.align		4
.L_268:
        /*0030*/ 	.byte	0x04, 0x05
        /*0032*/ 	.short	(.L_270 - .L_269)
.L_269:
        /*0034*/ 	.word	0x00000080
        /*0038*/ 	.word	0x00000001
        /*003c*/ 	.word	0x00000001


	//----- nvinfo : EIATTR_CBANK_PARAM_SIZE
	.align		4
.L_270:
        /*0040*/ 	.byte	0x03, 0x19
        /*0042*/ 	.short	0x0418


	//----- nvinfo : EIATTR_PARAM_CBANK
	.align		4
        /*0044*/ 	.byte	0x04, 0x0a
        /*0046*/ 	.short	(.L_272 - .L_271)
	.align		4
.L_271:
        /*0048*/ 	.word	index@(.nv.constant0._ZN7cutlass13device_kernelIN5flash19enable_sm80_to_sm89INS1_16FlashAttnFwdSm80INS1_25CollectiveMainloopFwdSm80ILi4ELi1ELb0EN4cute5tupleIJNS5_1CILi128EEENS7_ILi96EEENS7_ILi64EEEEEELi64ENS_10bfloat16_tEfNS_4arch4Sm80ELb0ELb1ELb0ELb0ELb0ELb0ELb1ELb1EEENS1_21CollectiveEpilogueFwdINS6_IJS8_SA_S9_EEENS6_IJNS7_ILi1EEESI_SI_EEESC_SE_Li128ELb0ELb1ELb1ELb0EEENS1_19SingleTileSchedulerILb0ELb1ELb1ELi128EEEEEEEEEvNT_6ParamsE)
        /*004c*/ 	.short	0x0380
        /*004e*/ 	.short	0x0418


	//----- nvinfo : EIATTR_SW_WAR
	.align		4
.L_272:
        /*0050*/ 	.byte	0x04, 0x36
        /*0052*/ 	.short	(.L_274 - .L_273)
.L_273:
        /*0054*/ 	.word	0x00000008
.L_274:


//--------------------- .nv.info._ZN7cutlass13device_kernelIN5flash19enable_sm80_to_sm89INS1_16FlashAttnFwdSm80INS1_25CollectiveMainloopFwdSm80ILi4ELi1ELb0EN4cute5tupleIJNS5_1CILi128EEENS7_ILi80EEENS7_ILi64EEEEEELi64ENS_10bfloat16_tEfNS_4arch4Sm80ELb0ELb1ELb0ELb1ELb0ELb0ELb1ELb1EEENS1_21CollectiveEpilogueFwdINS6_IJS8_SA_S9_EEENS6_IJNS7_ILi1EEESI_SI_EEESC_SE_Li128ELb1ELb1ELb1ELb0EEENS1_36VarlenDynamicPersistentTileSchedulerILi128ELi80ELi128ELi128ELb1ELb1ELb0ELb1ELb0ELb1EEEEEEEEEvNT_6ParamsE --------------------------
	.section	.nv.info._ZN7cutlass13device_kernelIN5flash19enable_sm80_to_sm89INS1_16FlashAttnFwdSm80INS1_25CollectiveMainloopFwdSm80ILi4ELi1ELb0EN4cute5tupleIJNS5_1CILi128EEENS7_ILi80EEENS7_ILi64EEEEEELi64ENS_10bfloat16_tEfNS_4arch4Sm80ELb0ELb1ELb0ELb1ELb0ELb0ELb1ELb1EEENS1_21CollectiveEpilogueFwdINS6_IJS8_SA_S9_EEENS6_IJNS7_ILi1EEESI_SI_EEESC_SE_Li128ELb1ELb1ELb1ELb0EEENS1_36VarlenDynamicPersistentTileSchedulerILi128ELi80ELi128ELi128ELb1ELb1ELb0ELb1ELb0ELb1EEEEEEEEEvNT_6ParamsE,"",@"SHT_CUDA_INFO"
	.sectionflags	@""
	.align	4


	//----- nvinfo : EIATTR_CUDA_API_VERSION
	.align		4
        /*0000*/ 	.byte	0x04, 0x37
        /*0002*/ 	.short	(.L_276 - .L_275)
.L_275:
        /*0004*/ 	.word	0x00000082


	//----- nvinfo : EIATTR_KPARAM_INFO
	.align		4
.L_276:
        /*0008*/ 	.byte	0x04, 0x17
        /*000a*/ 	.short	(.L_278 - .L_277)
.L_277:
        /*000c*/ 	.word	0x00000000
        /*0010*/ 	.short	0x0000
        /*0012*/ 	.short	0x0000
        /*0014*/ 	.byte	0x00, 0xf0, 0xe1, 0x10


	//----- nvinfo : EIATTR_SPARSE_MMA_MASK
	.align		4
.L_278:
        /*0018*/ 	.byte	0x03, 0x50
        /*001a*/ 	.short	0x0000


	//----- nvinfo : EIATTR_MAXREG_COUNT
	.align		4
        /*001c*/ 	.byte	0x03, 0x1b
        /*001e*/ 	.short	0x00ff


	//----- nvinfo : EIATTR_MERCURY_ISA_VERSION
	.align		4
        /*0020*/ 	.byte	0x03, 0x5f
        /*0022*/ 	.short	0x0101


	//----- nvinfo : EIATTR_VRC_CTA_INIT_COUNT
	.align		4
        /*0024*/ 	.byte	0x02, 0x4a
	.zero		1
	.zero		1


	//----- nvinfo : EIATTR_EXIT_INSTR_OFFSETS
	.align		4
        /*0028*/ 	.byte	0x04, 0x1c
        /*002a*/ 	.short	(.L_280 - .L_279)


	//   ....[0]....
.L_279:
        /*002c*/ 	.word	0x00000010


	//----- nvinfo : EIATTR_MAX_THREADS
	.align		4
.L_280:
        /*0030*/ 	.byte	0x04, 0x05
        /*0032*/ 	.short	(.L_282 - .L_281)
.L_281:
        /*0034*/ 	.word	0x00000080
        /*0038*/ 	.word	0x00000001
        /*003c*/ 	.word	0x00000001


	//----- nvinfo : EIATTR_CBANK_PARAM_SIZE
	.align		4
.L_282:
        /*0040*/ 	.byte	0x03, 0x19
        /*0042*/ 	.short	0x0438


	//----- nvinfo : EIATTR_PARAM_CBANK
	.align		4
        /*0044*/ 	.byte	0x04, 0x0a
        /*0046*/ 	.short	(.L_284 - .L_283)
	.align		4
.L_283:
        /*0048*/ 	.word	index@(.nv.constant0._ZN7cutlass13device_kernelIN5flash19enable_sm80_to_sm89INS1_16FlashAttnFwdSm80INS1_25CollectiveMainloopFwdSm80ILi4ELi1ELb0EN4cute5tupleIJNS5_1CILi128EEENS7_ILi80EEENS7_ILi64EEEEEELi64ENS_10bfloat16_tEfNS_4arch4Sm80ELb0ELb1ELb0ELb1ELb0ELb0ELb1ELb1EEENS1_21CollectiveEpilogueFwdINS6_IJS8_SA_S9_EEENS6_IJNS7_ILi1EEESI_SI_EEESC_SE_Li128ELb1ELb1ELb1ELb0EEENS1_36VarlenDynamicPersistentTileSchedulerILi128ELi80ELi128ELi128ELb1ELb1ELb0ELb1ELb0ELb1EEEEEEEEEvNT_6ParamsE)
        /*004c*/ 	.short	0x0380
        /*004e*/ 	.short	0x0438


	//----- nvinfo : EIATTR_SW_WAR
	.align		4
.L_284:
        /*0050*/ 	.byte	0x04, 0x36
        /*0052*/ 	.short	(.L_286 - .L_285)
.L_285:
        /*0054*/ 	.word	0x00000008
.L_286:


//--------------------- .nv.info._ZN7cutlass13device_kernelIN5flash19enable_sm80_to_sm89INS1_16FlashAttnFwdSm80INS1_25CollectiveMainloopFwdSm80ILi4ELi1ELb0EN4cute5tupleIJNS5_1CILi128EEENS7_ILi80EEENS7_ILi64EEEEEELi64ENS_10bfloat16_tEfNS_4arch4Sm80ELb0ELb1ELb0ELb1ELb0ELb1ELb1ELb1EEENS1_21CollectiveEpilogueFwdINS6_IJS8_SA_S9_EEENS6_IJNS7_ILi1EEESI_SI_EEESC_SE_Li128ELb1ELb1ELb1ELb0EEENS1_36VarlenDynamicPersistentTileSchedulerILi128ELi80ELi128ELi128ELb1ELb1ELb0ELb1ELb0ELb1EEEEEEEEEvNT_6ParamsE --------------------------
	.section	.nv.info._ZN7cutlass13device_kernelIN5flash19enable_sm80_to_sm89INS1_16FlashAttnFwdSm80INS1_25CollectiveMainloopFwdSm80ILi4ELi1ELb0EN4cute5tupleIJNS5_1CILi128EEENS7_ILi80EEENS7_ILi64EEEEEELi64ENS_10bfloat16_tEfNS_4arch4Sm80ELb0ELb1ELb0ELb1ELb0ELb1ELb1ELb1EEENS1_21CollectiveEpilogueFwdINS6_IJS8_SA_S9_EEENS6_IJNS7_ILi1EEESI_SI_EEESC_SE_Li128ELb1ELb1ELb1ELb0EEENS1_36VarlenDynamicPersistentTileSchedulerILi128ELi80ELi128ELi128ELb1ELb1ELb0ELb1ELb0ELb1EEEEEEEEEvNT_6ParamsE,"",@"SHT_CUDA_INFO"
	.sectionflags	@""
	.align	4


	//----- nvinfo : EIATTR_CUDA_API_VERSION
	.align		4
        /*0000*/ 	.byte	0x04, 0x37
        /*0002*/ 	.short	(.L_288 - .L_287)
.L_287:
        /*0004*/ 	.word	0x00000082


	//----- nvinfo : EIATTR_KPARAM_INFO
	.align		4
.L_288:
        /*0008*/ 	.byte	0x04, 0x17
        /*000a*/ 	.short	(.L_290 - .L_289)
.L_289:
        /*000c*/ 	.word	0x00000000
        /*0010*/ 	.short	0x0000
        /*0012*/ 	.short	0x0000
        /*0014*/ 	.byte	0x00, 0xf0, 0xe1, 0x10


	//----- nvinfo : EIATTR_SPARSE_MMA_MASK
	.align		4
.L_290:
        /*0018*/ 	.byte	0x03, 0x50
        /*001a*/ 	.short	0x0000


	//----- nvinfo : EIATTR_MAXREG_COUNT
	.align		4
        /*001c*/ 	.byte	0x03, 0x1b
        /*001e*/ 	.short	0x00ff


	//----- nvinfo : EIATTR_MERCURY_ISA_VERSION
	.align		4
        /*0020*/ 	.byte	0x03, 0x5f
        /*0022*/ 	.short	0x0101


	//----- nvinfo : EIATTR_VRC_CTA_INIT_COUNT
	.align		4
        /*0024*/ 	.byte	0x02, 0x4a
	.zero		1
	.zero		1


	//----- nvinfo : EIATTR_EXIT_INSTR_OFFSETS
	.align		4
        /*0028*/ 	.byte	0x04, 0x1c
        /*002a*/ 	.short	(.L_292 - .L_291)


	//   ....[0]....
.L_291:
        /*002c*/ 	.word	0x00000010


	//----- nvinfo : EIATTR_MAX_THREADS
	.align		4
.L_292:
        /*0030*/ 	.byte	0x04, 0x05
        /*0032*/ 	.short	(.L_294 - .L_293)
.L_293:
        /*0034*/ 	.word	0x00000080
        /*0038*/ 	.word	0x00000001
        /*003c*/ 	.word	0x00000001


	//----- nvinfo : EIATTR_CBANK_PARAM_SIZE
	.align		4
.L_294:
        /*0040*/ 	.byte	0x03, 0x19
        /*0042*/ 	.short	0x0438


	//----- nvinfo : EIATTR_PARAM_CBANK
	.align		4
        /*0044*/ 	.byte	0x04, 0x0a
        /*0046*/ 	.short	(.L_296 - .L_295)
	.align		4
.L_295:
        /*0048*/ 	.word	index@(.nv.constant0._ZN7cutlass13device_kernelIN5flash19enable_sm80_to_sm89INS1_16FlashAttnFwdSm80INS1_25CollectiveMainloopFwdSm80ILi4ELi1ELb0EN4cute5tupleIJNS5_1CILi128EEENS7_ILi80EEENS7_ILi64EEEEEELi64ENS_10bfloat16_tEfNS_4arch4Sm80ELb0ELb1ELb0ELb1ELb0ELb1ELb1ELb1EEENS1_21CollectiveEpilogueFwdINS6_IJS8_SA_S9_EEENS6_IJNS7_ILi1EEESI_SI_EEESC_SE_Li128ELb1ELb1ELb1ELb0EEENS1_36VarlenDynamicPersistentTileSchedulerILi128ELi80ELi128ELi128ELb1ELb1ELb0ELb1ELb0ELb1EEEEEEEEEvNT_6ParamsE)
        /*004c*/ 	.short	0x0380
        /*004e*/ 	.short	0x0438


	//----- nvinfo : EIATTR_SW_WAR
	.align		4
.L_296:
        /*0050*/ 	.byte	0x04, 0x36
        /*0052*/ 	.short	(.L_298 - .L_297)
.L_297:
        /*0054*/ 	.word	0x00000008
.L_298:


//--------------------- .nv.info._ZN7cutlass13device_kernelIN5flash19enable_sm80_to_sm89INS1_16FlashAttnFwdSm80INS1_25CollectiveMainloopFwdSm80ILi4ELi1ELb0EN4cute5tupleIJNS5_1CILi128EEENS7_ILi112EEENS7_ILi64EEEEEELi64ENS_10bfloat16_tEfNS_4arch4Sm80ELb1ELb0ELb0ELb0ELb0ELb0ELb1ELb1EEENS1_21CollectiveEpilogueFwdINS6_IJS8_SA_S9_EEENS6_IJNS7_ILi1EEESI_SI_EEESC_SE_Li128ELb0ELb1ELb1ELb0EEENS1_30DynamicPersistentTileSchedulerILi128ELi128ELb1ELb1ELb0EEEEEEEEEvNT_6ParamsE --------------------------
	.section	.nv.info._ZN7cutlass13device_kernelIN5flash19enable_sm80_to_sm89INS1_16FlashAttnFwdSm80INS1_25CollectiveMainloopFwdSm80ILi4ELi1ELb0EN4cute5tupleIJNS5_1CILi128EEENS7_ILi112EEENS7_ILi64EEEEEELi64ENS_10bfloat16_tEfNS_4arch4Sm80ELb1ELb0ELb0ELb0ELb0ELb0ELb1ELb1EEENS1_21CollectiveEpilogueFwdINS6_IJS8_SA_S9_EEENS6_IJNS7_ILi1EEESI_SI_EEESC_SE_Li128ELb0ELb1ELb1ELb0EEENS1_30DynamicPersistentTileSchedulerILi128ELi128ELb1ELb1ELb0EEEEEEEEEvNT_6ParamsE,"",@"SHT_CUDA_INFO"
	.sectionflags	@""
	.align	4


	//----- nvinfo : EIATTR_CUDA_API_VERSION
	.align		4
        /*0000*/ 	.byte	0x04, 0x37
        /*0002*/ 	.short	(.L_300 - .L_299)
.L_299:
        /*0004*/ 	.word	0x00000082


	//----- nvinfo : EIATTR_KPARAM_INFO
	.align		4
.L_300:
        /*0008*/ 	.byte	0x04, 0x17
        /*000a*/ 	.short	(.L_302 - .L_301)
.L_301:
        /*000c*/ 	.word	0x00000000
        /*0010*/ 	.short	0x0000
        /*0012*/ 	.short	0x0000
        /*0014*/ 	.byte	0x00, 0xf0, 0xa1, 0x10


	//----- nvinfo : EIATTR_SPARSE_MMA_MASK
	.align		4
.L_302:
        /*0018*/ 	.byte	0x03, 0x50
        /*001a*/ 	.short	0x0000


	//----- nvinfo : EIATTR_MAXREG_COUNT
	.align		4
        /*001c*/ 	.byte	0x03, 0x1b
        /*001e*/ 	.short	0x00ff


	//----- nvinfo : EIATTR_MERCURY_ISA_VERSION
	.align		4
        /*0020*/ 	.byte	0x03, 0x5f
        /*0022*/ 	.short	0x0101


	//----- nvinfo : EIATTR_VRC_CTA_INIT_COUNT
	.align		4
        /*0024*/ 	.byte	0x02, 0x4a
	.zero		1
	.zero		1


	//----- nvinfo : EIATTR_EXIT_INSTR_OFFSETS
	.align		4
        /*0028*/ 	.byte	0x04, 0x1c
        /*002a*/ 	.short	(.L_304 - .L_303)


	//   ....[0]....
.L_303:
        /*002c*/ 	.word	0x00000010


	//----- nvinfo : EIATTR_MAX_THREADS
	.align		4
.L_304:
        /*0030*/ 	.byte	0x04, 0x05
        /*0032*/ 	.short	(.L_306 - .L_305)
.L_305:
        /*0034*/ 	.word	0x00000080
        /*0038*/ 	.word	0x00000001
        /*003c*/ 	.word	0x00000001


	//----- nvinfo : EIATTR_CBANK_PARAM_SIZE
	.align		4
.L_306:
        /*0040*/ 	.byte	0x03, 0x19
        /*0042*/ 	.short	0x0428


	//----- nvinfo : EIATTR_PARAM_CBANK
	.align		4
        /*0044*/ 	.byte	0x04, 0x0a
        /*0046*/ 	.short	(.L_308 - .L_307)
	.align		4
.L_307:
        /*0048*/ 	.word	index@(.nv.constant0._ZN7cutlass13device_kernelIN5flash19enable_sm80_to_sm89INS1_16FlashAttnFwdSm80INS1_25CollectiveMainloopFwdSm80ILi4ELi1ELb0EN4cute5tupleIJNS5_1CILi128EEENS7_ILi112EEENS7_ILi64EEEEEELi64ENS_10bfloat16_tEfNS_4arch4Sm80ELb1ELb0ELb0ELb0ELb0ELb0ELb1ELb1EEENS1_21CollectiveEpilogueFwdINS6_IJS8_SA_S9_EEENS6_IJNS7_ILi1EEESI_SI_EEESC_SE_Li128ELb0ELb1ELb1ELb0EEENS1_30DynamicPersistentTileSchedulerILi128ELi128ELb1ELb1ELb0EEEEEEEEEvNT_6ParamsE)
        /*004c*/ 	.short	0x0380
        /*004e*/ 	.short	0x0428


	//----- nvinfo : EIATTR_SW_WAR
	.align		4
.L_308:
        /*0050*/ 	.byte	0x04, 0x36
        /*0052*/ 	.short	(.L_310 - .L_309)
.L_309:
        /*0054*/ 	.word	0x00000008
.L_310:


//--------------------- .nv.info._ZN7cutlass13device_kernelIN5flash19enable_sm80_to_sm89INS1_16FlashAttnFwdSm80INS1_25CollectiveMainloopFwdSm80ILi4ELi1ELb0EN4cute5tupleIJNS5_1CILi128EEENS7_ILi80EEENS7_ILi64EEEEEELi64ENS_10bfloat16_tEfNS_4arch4Sm80ELb1ELb0ELb0ELb1ELb0ELb0ELb1ELb1EEENS1_21CollectiveEpilogueFwdINS6_IJS8_SA_S9_EEENS6_IJNS7_ILi1EEESI_SI_EEESC_SE_Li128ELb1ELb1ELb1ELb0EEENS1_36VarlenDynamicPersistentTileSchedulerILi128ELi80ELi128ELi128ELb1ELb1ELb0ELb1ELb1ELb1EEEEEEEEEvNT_6ParamsE --------------------------
	.section	.nv.info._ZN7cutlass13device_kernelIN5flash19enable_sm80_to_sm89INS1_16FlashAttnFwdSm80INS1_25CollectiveMainloopFwdSm80ILi4ELi1ELb0EN4cute5tupleIJNS5_1CILi128EEENS7_ILi80EEENS7_ILi64EEEEEELi64ENS_10bfloat16_tEfNS_4arch4Sm80ELb1ELb0ELb0ELb1ELb0ELb0ELb1ELb1EEENS1_21CollectiveEpilogueFwdINS6_IJS8_SA_S9_EEENS6_IJNS7_ILi1EEESI_SI_EEESC_SE_Li128ELb1ELb1ELb1ELb0EEENS1_36VarlenDynamicPersistentTileSchedulerILi128ELi80ELi128ELi128ELb1ELb1ELb0ELb1ELb1ELb1EEEEEEEEEvNT_6ParamsE,"",@"SHT_CUDA_INFO"
	.sectionflags	@""
	.align	4


	//----- nvinfo : EIATTR_CUDA_API_VERSION
	.align		4
        /*0000*/ 	.byte	0x04, 0x37
        /*0002*/ 	.short	(.L_312 - .L_311)
.L_311:
        /*0004*/ 	.word	0x00000082


	//----- nvinfo : EIATTR_KPARAM_INFO
	.align		4
.L_312:
        /*0008*/ 	.byte	0x04, 0x17
        /*000a*/ 	.short	(.L_314 - .L_313)
.L_313:
        /*000c*/ 	.word	0x00000000
        /*0010*/ 	.short	0x0000
        /*0012*/ 	.short	0x0000
        /*0014*/ 	.byte	0x00, 0xf0, 0xe1, 0x10


	//----- nvinfo : EIATTR_SPARSE_MMA_MASK
	.align		4
.L_314:
        /*0018*/ 	.byte	0x03, 0x50
        /*001a*/ 	.short	0x0000


	//----- nvinfo : EIATTR_MAXREG_COUNT
	.align		4
        /*001c*/ 	.byte	0x03, 0x1b
        /*001e*/ 	.short	0x00ff


	//----- nvinfo : EIATTR_MERCURY_ISA_VERSION
	.align		4
        /*0020*/ 	.byte	0x03, 0x5f
        /*0022*/ 	.short	0x0101


	//----- nvinfo : EIATTR_VRC_CTA_INIT_COUNT
	.align		4
        /*0024*/ 	.byte	0x02, 0x4a
	.zero		1
	.zero		1


	//----- nvinfo : EIATTR_EXIT_INSTR_OFFSETS
	.align		4
        /*0028*/ 	.byte	0x04, 0x1c
        /*002a*/ 	.short	(.L_316 - .L_315)


	//   ....[0]....
.L_315:
        /*002c*/ 	.word	0x00000010


	//----- nvinfo : EIATTR_MAX_THREADS
	.align		4
.L_316:
        /*0030*/ 	.byte	0x04, 0x05
        /*0032*/ 	.short	(.L_318 - .L_317)
.L_317:
        /*0034*/ 	.word	0x00000080
        /*0038*/ 	.word	0x00000001
        /*003c*/ 	.word	0x00000001


	//----- nvinfo : EIATTR_CBANK_PARAM_SIZE
	.align		4
.L_318:
        /*0040*/ 	.byte	0x03, 0x19
        /*0042*/ 	.short	0x0438


	//----- nvinfo : EIATTR_PARAM_CBANK
	.align		4
        /*0044*/ 	.byte	0x04, 0x0a
        /*0046*/ 	.short	(.L_320 - .L_319)
	.align		4
.L_319:
        /*0048*/ 	.word	index@(.nv.constant0._ZN7cutlass13device_kernelIN5flash19enable_sm80_to_sm89INS1_16FlashAttnFwdSm80INS1_25CollectiveMainloopFwdSm80ILi4ELi1ELb0EN4cute5tupleIJNS5_1CILi128EEENS7_ILi80EEENS7_ILi64EEEEEELi64ENS_10bfloat16_tEfNS_4arch4Sm80ELb1ELb0ELb0ELb1ELb0ELb0ELb1ELb1EEENS1_21CollectiveEpilogueFwdINS6_IJS8_SA_S9_EEENS6_IJNS7_ILi1EEESI_SI_EEESC_SE_Li128ELb1ELb1ELb1ELb0EEENS1_36VarlenDynamicPersistentTileSchedulerILi128ELi80ELi128ELi128ELb1ELb1ELb0ELb1ELb1ELb1EEEEEEEEEvNT_6ParamsE)
        /*004c*/ 	.short	0x0380
        /*004e*/ 	.short	0x0438


	//----- nvinfo : EIATTR_SW_WAR
	.align		4
.L_320:
        /*0050*/ 	.byte	0x04, 0x36
        /*0052*/ 	.short	(.L_322 - .L_321)
.L_321:
        /*0054*/ 	.word	0x00000008
.L_322:


//--------------------- .nv.info._ZN7cutlass13device_kernelIN5flash19enable_sm80_to_sm89INS1_16FlashAttnFwdSm80INS1_25CollectiveMainloopFwdSm80ILi4ELi1ELb0EN4cute5tupleIJNS5_1CILi128EEENS7_ILi80EEENS7_ILi64EEEEEELi64ENS_10bfloat16_tEfNS_4arch4Sm80ELb1ELb0ELb0ELb1ELb0ELb1ELb1ELb1EEENS1_21CollectiveEpilogueFwdINS6_IJS8_SA_S9_EEENS6_IJNS7_ILi1EEESI_SI_EEESC_SE_Li128ELb1ELb1ELb1ELb0EEENS1_36VarlenDynamicPersistentTileSchedulerILi128ELi80ELi128ELi128ELb1ELb1ELb0ELb1ELb1ELb1EEEEEEEEEvNT_6ParamsE --------------------------
	.section	.nv.info._ZN7cutlass13device_kernelIN5flash19enable_sm80_to_sm89INS1_16FlashAttnFwdSm80INS1_25CollectiveMainloopFwdSm80ILi4ELi1ELb0EN4cute5tupleIJNS5_1CILi128EEENS7_ILi80EEENS7_ILi64EEEEEELi64ENS_10bfloat16_tEfNS_4arch4Sm80ELb1ELb0ELb0ELb1ELb0ELb1ELb1ELb1EEENS1_21CollectiveEpilogueFwdINS6_IJS8_SA_S9_EEENS6_IJNS7_ILi1EEESI_SI_EEESC_SE_Li128ELb1ELb1ELb1ELb0EEENS1_36VarlenDynamicPersistentTileSchedulerILi128ELi80ELi128ELi128ELb1ELb1ELb0ELb1ELb1ELb1EEEEEEEEEvNT_6ParamsE,"",@"SHT_CUDA_INFO"
	.sectionflags	@""
	.align	4


	//----- nvinfo : EIATTR_CUDA_API_VERSION
	.align		4
        /*0000*/ 	.byte	0x04, 0x37
        /*0002*/ 	.short	(.L_324 - .L_323)
.L_323:
        /*0004*/ 	.word	0x00000082


	//----- nvinfo : EIATTR_KPARAM_INFO
	.align		4
.L_324:
        /*0008*/ 	.byte	0x04, 0x17
        /*000a*/ 	.short	(.L_326 - .L_325)
.L_325:
        /*000c*/ 	.word	0x00000000
        /*0010*/ 	.short	0x0000
        /*0012*/ 	.short	0x0000
        /*0014*/ 	.byte	0x00, 0xf0, 0xe1, 0x10


	//----- nvinfo : EIATTR_SPARSE_MMA_MASK
	.align		4
.L_326:
        /*0018*/ 	.byte	0x03, 0x50
        /*001a*/ 	.short	0x0000


	//----- nvinfo : EIATTR_MAXREG_COUNT
	.align		4
        /*001c*/ 	.byte	0x03, 0x1b
        /*001e*/ 	.short	0x00ff


	//----- nvinfo : EIATTR_MERCURY_ISA_VERSION
	.align		4
        /*0020*/ 	.byte	0x03, 0x5f
        /*0022*/ 	.short	0x0101


	//----- nvinfo : EIATTR_VRC_CTA_INIT_COUNT
	.align		4
        /*0024*/ 	.byte	0x02, 0x4a
	.zero		1
	.zero		1


	//----- nvinfo : EIATTR_EXIT_INSTR_OFFSETS
	.align		4
        /*0028*/ 	.byte	0x04, 0x1c
        /*002a*/ 	.short	(.L_328 - .L_327)


	//   ....[0]....
.L_327:
        /*002c*/ 	.word	0x00000010


	//----- nvinfo : EIATTR_MAX_THREADS
	.align		4
.L_328:
        /*0030*/ 	.byte	0x04, 0x05
        /*0032*/ 	.short	(.L_330 - .L_329)
.L_329:
        /*0034*/ 	.word	0x00000080
        /*0038*/ 	.word	0x00000001
        /*003c*/ 	.word	0x00000001


	//----- nvinfo : EIATTR_CBANK_PARAM_SIZE
	.align		4
.L_330:
        /*0040*/ 	.byte	0x03, 0x19
        /*0042*/ 	.short	0x0438


	//----- nvinfo : EIATTR_PARAM_CBANK
	.align		4
        /*0044*/ 	.byte	0x04, 0x0a
        /*0046*/ 	.short	(.L_332 - .L_331)
	.align		4
.L_331:
        /*0048*/ 	.word	index@(.nv.constant0._ZN7cutlass13device_kernelIN5flash19enable_sm80_to_sm89INS1_16FlashAttnFwdSm80INS1_25CollectiveMainloopFwdSm80ILi4ELi1ELb0EN4cute5tupleIJNS5_1CILi128EEENS7_ILi80EEENS7_ILi64EEEEEELi64ENS_10bfloat16_tEfNS_4arch4Sm80ELb1ELb0ELb0ELb1ELb0ELb1ELb1ELb1EEENS1_21CollectiveEpilogueFwdINS6_IJS8_SA_S9_EEENS6_IJNS7_ILi1EEESI_SI_EEESC_SE_Li128ELb1ELb1ELb1ELb0EEENS1_36VarlenDynamicPersistentTileSchedulerILi128ELi80ELi128ELi128ELb1ELb1ELb0ELb1ELb1ELb1EEEEEEEEEvNT_6ParamsE)
        /*004c*/ 	.short	0x0380
        /*004e*/ 	.short	0x0438


	//----- nvinfo : EIATTR_SW_WAR
	.align		4
.L_332:
        /*0050*/ 	.byte	0x04, 0x36
        /*0052*/ 	.short	(.L_334 - .L_333)
.L_333:
        /*0054*/ 	.word	0x00000008
.L_334:


//--------------------- .nv.callgraph             --------------------------
	.section	.nv.callgraph,"",@"SHT_CUDA_CALLGRAPH"
	.align	4
	.sectionentsize	8
	.align		4
        /*0000*/ 	.word	0x00000000
	.align		4
        /*0004*/ 	.word	0xffffffff
	.align		4
        /*0008*/ 	.word	0x00000000
	.align		4
        /*000c*/ 	.word	0xfffffffe
	.align		4
        /*0010*/ 	.word	0x00000000
	.align		4
        /*0014*/ 	.word	0xfffffffd
	.align		4
        /*0018*/ 	.word	0x00000000
	.align		4
        /*001c*/ 	.word	0xfffffffc


//--------------------- .nv.constant4             --------------------------
	.section	.nv.constant4,"a",@progbits
	.align	8
	.align		8
.nv.constant4:
        /*0000*/ 	.dword	_ZN82_INTERNAL_21a4f107_46_flash_fwd_hdim64_bf16_split_softcapall_sm80_cu_21e1f8cb_33154cuda3std3__45__cpo5beginE
	.align		8
        /*0008*/ 	.dword	_ZN82_INTERNAL_21a4f107_46_flash_fwd_hdim64_bf16_split_softcapall_sm80_cu_21e1f8cb_33154cuda3std3__45__cpo3endE
	.align		8
        /*0010*/ 	.dword	_ZN82_INTERNAL_21a4f107_46_flash_fwd_hdim64_bf16_split_softcapall_sm80_cu_21e1f8cb_33154cuda3std3__45__cpo6cbeginE
	.align		8
        /*0018*/ 	.dword	_ZN82_INTERNAL_21a4f107_46_flash_fwd_hdim64_bf16_split_softcapall_sm80_cu_21e1f8cb_33154cuda3std3__45__cpo4cendE
	.align		8
        /*0020*/ 	.dword	_ZN82_INTERNAL_21a4f107_46_flash_fwd_hdim64_bf16_split_softcapall_sm80_cu_21e1f8cb_33154cuda3std3__484_GLOBAL__N__21a4f107_46_flash_fwd_hdim64_bf16_split_softcapall_sm80_cu_21e1f8cb_33156ignoreE
	.align		8
        /*0028*/ 	.dword	_ZN82_INTERNAL_21a4f107_46_flash_fwd_hdim64_bf16_split_softcapall_sm80_cu_21e1f8cb_33154cuda3std3__419piecewise_constructE
	.align		8
        /*0030*/ 	.dword	_ZN82_INTERNAL_21a4f107_46_flash_fwd_hdim64_bf16_split_softcapall_sm80_cu_21e1f8cb_33154cuda3std3__48in_placeE
	.align		8
        /*0038*/ 	.dword	_ZN82_INTERNAL_21a4f107_46_flash_fwd_hdim64_bf16_split_softcapall_sm80_cu_21e1f8cb_33154cuda3std6ranges3__45__cpo4swapE
	.align		8
        /*0040*/ 	.dword	_ZN82_INTERNAL_21a4f107_46_flash_fwd_hdim64_bf16_split_softcapall_sm80_cu_21e1f8cb_33154cuda3std6ranges3__45__cpo9iter_moveE
	.align		8
        /*0048*/ 	.dword	_ZN82_INTERNAL_21a4f107_46_flash_fwd_hdim64_bf16_split_softcapall_sm80_cu_21e1f8cb_33154cute7productE
	.align		8
        /*0050*/ 	.dword	_ZN82_INTERNAL_21a4f107_46_flash_fwd_hdim64_bf16_split_softcapall_sm80_cu_21e1f8cb_33154cute1_E


//--------------------- .text._ZN7cutlass13device_kernelIN5flash19enable_sm80_to_sm89INS1_16FlashAttnFwdSm80INS1_25CollectiveMainloopFwdSm80ILi4ELi1ELb0EN4cute5tupleIJNS5_1CILi128EEENS7_ILi112EEENS7_ILi64EEEEEELi64ENS_10bfloat16_tEfNS_4arch4Sm80ELb0ELb0ELb1ELb0ELb0ELb0ELb1ELb1EEENS1_21CollectiveEpilogueFwdINS6_IJS8_SA_S9_EEENS6_IJNS7_ILi1EEESI_SI_EEESC_SE_Li128ELb0ELb1ELb1ELb0EEENS1_19SingleTileSchedulerILb0ELb1ELb1ELi128EEEEEEEEEvNT_6ParamsE --------------------------
	.section	.text._ZN7cutlass13device_kernelIN5flash19enable_sm80_to_sm89INS1_16FlashAttnFwdSm80INS1_25CollectiveMainloopFwdSm80ILi4ELi1ELb0EN4cute5tupleIJNS5_1CILi128EEENS7_ILi112EEENS7_ILi64EEEEEELi64ENS_10bfloat16_tEfNS_4arch4Sm80ELb0ELb0ELb1ELb0ELb0ELb0ELb1ELb1EEENS1_21CollectiveEpilogueFwdINS6_IJS8_SA_S9_EEENS6_IJNS7_ILi1EEESI_SI_EEESC_SE_Li128ELb0ELb1ELb1ELb0EEENS1_19SingleTileSchedulerILb0ELb1ELb1ELi128EEEEEEEEEvNT_6ParamsE,"ax",@progbits
	.align	128
.text._ZN7cutlass13device_kernelIN5flash19enable_sm80_to_sm89INS1_16FlashAttnFwdSm80INS1_25CollectiveMainloopFwdSm80ILi4ELi1ELb0EN4cute5tupleIJNS5_1CILi128EEENS7_ILi112EEENS7_ILi64EEEEEELi64ENS_10bfloat16_tEfNS_4arch4Sm80ELb0ELb0ELb1ELb0ELb0ELb0ELb1ELb1EEENS1_21CollectiveEpilogueFwdINS6_IJS8_SA_S9_EEENS6_IJNS7_ILi1EEESI_SI_EEESC_SE_Li128ELb0ELb1ELb1ELb0EEENS1_19SingleTileSchedulerILb0ELb1ELb1ELi128EEEEEEEEEvNT_6ParamsE:
        .type           _ZN7cutlass13device_kernelIN5flash19enable_sm80_to_sm89INS1_16FlashAttnFwdSm80INS1_25CollectiveMainloopFwdSm80ILi4ELi1ELb0EN4cute5tupleIJNS5_1CILi128EEENS7_ILi112EEENS7_ILi64EEEEEELi64ENS_10bfloat16_tEfNS_4arch4Sm80ELb0ELb0ELb1ELb0ELb0ELb0ELb1ELb1EEENS1_21CollectiveEpilogueFwdINS6_IJS8_SA_S9_EEENS6_IJNS7_ILi1EEESI_SI_EEESC_SE_Li128ELb0ELb1ELb1ELb0EEENS1_19SingleTileSchedulerILb0ELb1ELb1ELi128EEEEEEEEEvNT_6ParamsE,@function
        .size           _ZN7cutlass13device_kernelIN5flash19enable_sm80_to_sm89INS1_16FlashAttnFwdSm80INS1_25CollectiveMainloopFwdSm80ILi4ELi1ELb0EN4cute5tupleIJNS5_1CILi128EEENS7_ILi112EEENS7_ILi64EEEEEELi64ENS_10bfloat16_tEfNS_4arch4Sm80ELb0ELb0ELb1ELb0ELb0ELb0ELb1ELb1EEENS1_21CollectiveEpilogueFwdINS6_IJS8_SA_S9_EEENS6_IJNS7_ILi1EEESI_SI_EEESC_SE_Li128ELb0ELb1ELb1ELb0EEENS1_19SingleTileSchedulerILb0ELb1ELb1ELi128EEEEEEEEEvNT_6ParamsE,(.L_x_18 - _ZN7cutlass13device_kernelIN5flash19enable_sm80_to_sm89INS1_16FlashAttnFwdSm80INS1_25CollectiveMainloopFwdSm80ILi4ELi1ELb0EN4cute5tupleIJNS5_1CILi128EEENS7_ILi112EEENS7_ILi64EEEEEELi64ENS_10bfloat16_tEfNS_4arch4Sm80ELb0ELb0ELb1ELb0ELb0ELb0ELb1ELb1EEENS1_21CollectiveEpilogueFwdINS6_IJS8_SA_S9_EEENS6_IJNS7_ILi1EEESI_SI_EEESC_SE_Li128ELb0ELb1ELb1ELb0EEENS1_19SingleTileSchedulerILb0ELb1ELb1ELi128EEEEEEEEEvNT_6ParamsE)
        .other          _ZN7cutlass13device_kernelIN5flash19enable_sm80_to_sm89INS1_16FlashAttnFwdSm80INS1_25CollectiveMainloopFwdSm80ILi4ELi1ELb0EN4cute5tupleIJNS5_1CILi128EEENS7_ILi112EEENS7_ILi64EEEEEELi64ENS_10bfloat16_tEfNS_4arch4Sm80ELb0ELb0ELb1ELb0ELb0ELb0ELb1ELb1EEENS1_21CollectiveEpilogueFwdINS6_IJS8_SA_S9_EEENS6_IJNS7_ILi1EEESI_SI_EEESC_SE_Li128ELb0ELb1ELb1ELb0EEENS1_19SingleTileSchedulerILb0ELb1ELb1ELi128EEEEEEEEEvNT_6ParamsE,@"STO_CUDA_ENTRY STV_DEFAULT"
_ZN7cutlass13device_kernelIN5flash19enable_sm80_to_sm89INS1_16FlashAttnFwdSm80INS1_25CollectiveMainloopFwdSm80ILi4ELi1ELb0EN4cute5tupleIJNS5_1CILi128EEENS7_ILi112EEENS7_ILi64EEEEEELi64ENS_10bfloat16_tEfNS_4arch4Sm80ELb0ELb0ELb1ELb0ELb0ELb0ELb1ELb1EEENS1_21CollectiveEpilogueFwdINS6_IJS8_SA_S9_EEENS6_IJNS7_ILi1EEESI_SI_EEESC_SE_Li128ELb0ELb1ELb1ELb0EEENS1_19SingleTileSchedulerILb0ELb1ELb1ELi128EEEEEEEEEvNT_6ParamsE:
[----:B------:R-:W-:Y:S01]  /*0000*/  LDC R1, c[0x0][0x37c] ;  /* 0x0000df00ff017b82 */ /* 0x000fe20000000800 */
[----:B------:R-:W-:Y:S05]  /*0010*/  EXIT ;  /* 0x000000000000794d */ /* 0x000fea0003800000 */
.L_x_0:
[----:B------:R-:W-:-:S00]  /*0020*/  BRA `(.L_x_0) ;  /* 0xfffffffc00fc7947 */ /* 0x000fc0000383ffff */
[----:B------:R-:W-:-:S00]  /*0030*/  NOP ;  /* 0x0000000000007918 */ /* 0x000fc00000000000 */
        /* <DEDUP_REMOVED lines=12> */
.L_x_18:


//--------------------- .text._ZN7cutlass13device_kernelIN5flash19enable_sm80_to_sm89INS1_16FlashAttnFwdSm80INS1_25CollectiveMainloopFwdSm80ILi4ELi1ELb0EN4cute5tupleIJNS5_1CILi128EEENS7_ILi80EEENS7_ILi64EEEEEELi64ENS_10bfloat16_tEfNS_4arch4Sm80ELb0ELb0ELb1ELb1ELb0ELb0ELb1ELb1EEENS1_21CollectiveEpilogueFwdINS6_IJS8_SA_S9_EEENS6_IJNS7_ILi1EEESI_SI_EEESC_SE_Li128ELb1ELb1ELb1ELb0EEENS1_36VarlenDynamicPersistentTileSchedulerILi128ELi80ELi128ELi128ELb1ELb1ELb0ELb0ELb1ELb1EEEEEEEEEvNT_6ParamsE --------------------------
	.section	.text._ZN7cutlass13device_kernelIN5flash19enable_sm80_to_sm89INS1_16FlashAttnFwdSm80INS1_25CollectiveMainloopFwdSm80ILi4ELi1ELb0EN4cute5tupleIJNS5_1CILi128EEENS7_ILi80EEENS7_ILi64EEEEEELi64ENS_10bfloat16_tEfNS_4arch4Sm80ELb0ELb0ELb1ELb1ELb0ELb0ELb1ELb1EEENS1_21CollectiveEpilogueFwdINS6_IJS8_SA_S9_EEENS6_IJNS7_ILi1EEESI_SI_EEESC_SE_Li128ELb1ELb1ELb1ELb0EEENS1_36VarlenDynamicPersistentTileSchedulerILi128ELi80ELi128ELi128ELb1ELb1ELb0ELb0ELb1ELb1EEEEEEEEEvNT_6ParamsE,"ax",@progbits
	.align	128
.text._ZN7cutlass13device_kernelIN5flash19enable_sm80_to_sm89INS1_16FlashAttnFwdSm80INS1_25CollectiveMainloopFwdSm80ILi4ELi1ELb0EN4cute5tupleIJNS5_1CILi128EEENS7_ILi80EEENS7_ILi64EEEEEELi64ENS_10bfloat16_tEfNS_4arch4Sm80ELb0ELb0ELb1ELb1ELb0ELb0ELb1ELb1EEENS1_21CollectiveEpilogueFwdINS6_IJS8_SA_S9_EEENS6_IJNS7_ILi1EEESI_SI_EEESC_SE_Li128ELb1ELb1ELb1ELb0EEENS1_36VarlenDynamicPersistentTileSchedulerILi128ELi80ELi128ELi128ELb1ELb1ELb0ELb0ELb1ELb1EEEEEEEEEvNT_6ParamsE:
        .type           _ZN7cutlass13device_kernelIN5flash19enable_sm80_to_sm89INS1_16FlashAttnFwdSm80INS1_25CollectiveMainloopFwdSm80ILi4ELi1ELb0EN4cute5tupleIJNS5_1CILi128EEENS7_ILi80EEENS7_ILi64EEEEEELi64ENS_10bfloat16_tEfNS_4arch4Sm80ELb0ELb0ELb1ELb1ELb0ELb0ELb1ELb1EEENS1_21CollectiveEpilogueFwdINS6_IJS8_SA_S9_EEENS6_IJNS7_ILi1EEESI_SI_EEESC_SE_Li128ELb1ELb1ELb1ELb0EEENS1_36VarlenDynamicPersistentTileSchedulerILi128ELi80ELi128ELi128ELb1ELb1ELb0ELb0ELb1ELb1EEEEEEEEEvNT_6ParamsE,@function
        .size           _ZN7cutlass13device_kernelIN5flash19enable_sm80_to_sm89INS1_16FlashAttnFwdSm80INS1_25CollectiveMainloopFwdSm80ILi4ELi1ELb0EN4cute5tupleIJNS5_1CILi128EEENS7_ILi80EEENS7_ILi64EEEEEELi64ENS_10bfloat16_tEfNS_4arch4Sm80ELb0ELb0ELb1ELb1ELb0ELb0ELb1ELb1EEENS1_21CollectiveEpilogueFwdINS6_IJS8_SA_S9_EEENS6_IJNS7_ILi1EEESI_SI_EEESC_SE_Li128ELb1ELb1ELb1ELb0EEENS1_36VarlenDynamicPersistentTileSchedulerILi128ELi80ELi128ELi128ELb1ELb1ELb0ELb0ELb1ELb1EEEEEEEEEvNT_6ParamsE,(.L_x_19 - _ZN7cutlass13device_kernelIN5flash19enable_sm80_to_sm89INS1_16FlashAttnFwdSm80INS1_25CollectiveMainloopFwdSm80ILi4ELi1ELb0EN4cute5tupleIJNS5_1CILi128EEENS7_ILi80EEENS7_ILi64EEEEEELi64ENS_10bfloat16_tEfNS_4arch4Sm80ELb0ELb0ELb1ELb1ELb0ELb0ELb1ELb1EEENS1_21CollectiveEpilogueFwdINS6_IJS8_SA_S9_EEENS6_IJNS7_ILi1EEESI_SI_EEESC_SE_Li128ELb1ELb1ELb1ELb0EEENS1_36VarlenDynamicPersistentTileSchedulerILi128ELi80ELi128ELi128ELb1ELb1ELb0ELb0ELb1ELb1EEEEEEEEEvNT_6ParamsE)
        .other          _ZN7cutlass13device_kernelIN5flash19enable_sm80_to_sm89INS1_16FlashAttnFwdSm80INS1_25CollectiveMainloopFwdSm80ILi4ELi1ELb0EN4cute5tupleIJNS5_1CILi128EEENS7_ILi80EEENS7_ILi64EEEEEELi64ENS_10bfloat16_tEfNS_4arch4Sm80ELb0ELb0ELb1ELb1ELb0ELb0ELb1ELb1EEENS1_21CollectiveEpilogueFwdINS6_IJS8_SA_S9_EEENS6_IJNS7_ILi1EEESI_SI_EEESC_SE_Li128ELb1ELb1ELb1ELb0EEENS1_36VarlenDynamicPersistentTileSchedulerILi128ELi80ELi128ELi128ELb1ELb1ELb0ELb0ELb1ELb1EEEEEEEEEvNT_6ParamsE,@"STO_CUDA_ENTRY STV_DEFAULT"
_ZN7cutlass13device_kernelIN5flash19enable_sm80_to_sm89INS1_16FlashAttnFwdSm80INS1_25CollectiveMainloopFwdSm80ILi4ELi1ELb0EN4cute5tupleIJNS5_1CILi128EEENS7_ILi80EEENS7_ILi64EEEEEELi64ENS_10bfloat16_tEfNS_4arch4Sm80ELb0ELb0ELb1ELb1ELb0ELb0ELb1ELb1EEENS1_21CollectiveEpilogueFwdINS6_IJS8_SA_S9_EEENS6_IJNS7_ILi1EEESI_SI_EEESC_SE_Li128ELb1ELb1ELb1ELb0EEENS1_36VarlenDynamicPersistentTileSchedulerILi128ELi80ELi128ELi128ELb1ELb1ELb0ELb0ELb1ELb1EEEEEEEEEvNT_6ParamsE:
[----:B------:R-:W-:Y:S01]  /*0000*/  LDC R1, c[0x0][0x37c] ;  /* 0x0000df00ff017b82 */ /* 0x000fe20000000800 */
[----:B------:R-:W-:Y:S05]  /*0010*/  EXIT ;  /* 0x000000000000794d */ /* 0x000fea0003800000 */
.L_x_1:
        /* <DEDUP_REMOVED lines=14> */
.L_x_19:


//--------------------- .text._ZN7cutlass13device_kernelIN5flash19enable_sm80_to_sm89INS1_16FlashAttnFwdSm80INS1_25CollectiveMainloopFwdSm80ILi4ELi1ELb0EN4cute5tupleIJNS5_1CILi128EEENS7_ILi80EEENS7_ILi64EEEEEELi64ENS_10bfloat16_tEfNS_4arch4Sm80ELb0ELb0ELb1ELb1ELb0ELb1ELb1ELb1EEENS1_21CollectiveEpilogueFwdINS6_IJS8_SA_S9_EEENS6_IJNS7_ILi1EEESI_SI_EEESC_SE_Li128ELb1ELb1ELb1ELb0EEENS1_36VarlenDynamicPersistentTileSchedulerILi128ELi80ELi128ELi128ELb1ELb1ELb0ELb0ELb1ELb1EEEEEEEEEvNT_6ParamsE --------------------------
	.section	.text._ZN7cutlass13device_kernelIN5flash19enable_sm80_to_sm89INS1_16FlashAttnFwdSm80INS1_25CollectiveMainloopFwdSm80ILi4ELi1ELb0EN4cute5tupleIJNS5_1CILi128EEENS7_ILi80EEENS7_ILi64EEEEEELi64ENS_10bfloat16_tEfNS_4arch4Sm80ELb0ELb0ELb1ELb1ELb0ELb1ELb1ELb1EEENS1_21CollectiveEpilogueFwdINS6_IJS8_SA_S9_EEENS6_IJNS7_ILi1EEESI_SI_EEESC_SE_Li128ELb1ELb1ELb1ELb0EEENS1_36VarlenDynamicPersistentTileSchedulerILi128ELi80ELi128ELi128ELb1ELb1ELb0ELb0ELb1ELb1EEEEEEEEEvNT_6ParamsE,"ax",@progbits
	.align	128
.text._ZN7cutlass13device_kernelIN5flash19enable_sm80_to_sm89INS1_16FlashAttnFwdSm80INS1_25CollectiveMainloopFwdSm80ILi4ELi1ELb0EN4cute5tupleIJNS5_1CILi128EEENS7_ILi80EEENS7_ILi64EEEEEELi64ENS_10bfloat16_tEfNS_4arch4Sm80ELb0ELb0ELb1ELb1ELb0ELb1ELb1ELb1EEENS1_21CollectiveEpilogueFwdINS6_IJS8_SA_S9_EEENS6_IJNS7_ILi1EEESI_SI_EEESC_SE_Li128ELb1ELb1ELb1ELb0EEENS1_36VarlenDynamicPersistentTileSchedulerILi128ELi80ELi128ELi128ELb1ELb1ELb0ELb0ELb1ELb1EEEEEEEEEvNT_6ParamsE:
        .type           _ZN7cutlass13device_kernelIN5flash19enable_sm80_to_sm89INS1_16FlashAttnFwdSm80INS1_25CollectiveMainloopFwdSm80ILi4ELi1ELb0EN4cute5tupleIJNS5_1CILi128EEENS7_ILi80EEENS7_ILi64EEEEEELi64ENS_10bfloat16_tEfNS_4arch4Sm80ELb0ELb0ELb1ELb1ELb0ELb1ELb1ELb1EEENS1_21CollectiveEpilogueFwdINS6_IJS8_SA_S9_EEENS6_IJNS7_ILi1EEESI_SI_EEESC_SE_Li128ELb1ELb1ELb1ELb0EEENS1_36VarlenDynamicPersistentTileSchedulerILi128ELi80ELi128ELi128ELb1ELb1ELb0ELb0ELb1ELb1EEEEEEEEEvNT_6ParamsE,@function
        .size           _ZN7cutlass13device_kernelIN5flash19enable_sm80_to_sm89INS1_16FlashAttnFwdSm80INS1_25CollectiveMainloopFwdSm80ILi4ELi1ELb0EN4cute5tupleIJNS5_1CILi128EEENS7_ILi80EEENS7_ILi64EEEEEELi64ENS_10bfloat16_tEfNS_4arch4Sm80ELb0ELb0ELb1ELb1ELb0ELb1ELb1ELb1EEENS1_21CollectiveEpilogueFwdINS6_IJS8_SA_S9_EEENS6_IJNS7_ILi1EEESI_SI_EEESC_SE_Li128ELb1ELb1ELb1ELb0EEENS1_36VarlenDynamicPersistentTileSchedulerILi128ELi80ELi128ELi128ELb1ELb1ELb0ELb0ELb1ELb1EEEEEEEEEvNT_6ParamsE,(.L_x_20 - _ZN7cutlass13device_kernelIN5flash19enable_sm80_to_sm89INS1_16FlashAttnFwdSm80INS1_25CollectiveMainloopFwdSm80ILi4ELi1ELb0EN4cute5tupleIJNS5_1CILi128EEENS7_ILi80EEENS7_ILi64EEEEEELi64ENS_10bfloat16_tEfNS_4arch4Sm80ELb0ELb0ELb1ELb1ELb0ELb1ELb1ELb1EEENS1_21CollectiveEpilogueFwdINS6_IJS8_SA_S9_EEENS6_IJNS7_ILi1EEESI_SI_EEESC_SE_Li128ELb1ELb1ELb1ELb0EEENS1_36VarlenDynamicPersistentTileSchedulerILi128ELi80ELi128ELi128ELb1ELb1ELb0ELb0ELb1ELb1EEEEEEEEEvNT_6ParamsE)
        .other          _ZN7cutlass13device_kernelIN5flash19enable_sm80_to_sm89INS1_16FlashAttnFwdSm80INS1_25CollectiveMainloopFwdSm80ILi4ELi1ELb0EN4cute5tupleIJNS5_1CILi128EEENS7_ILi80EEENS7_ILi64EEEEEELi64ENS_10bfloat16_tEfNS_4arch4Sm80ELb0ELb0ELb1ELb1ELb0ELb1ELb1ELb1EEENS1_21CollectiveEpilogueFwdINS6_IJS8_SA_S9_EEENS6_IJNS7_ILi1EEESI_SI_EEESC_SE_Li128ELb1ELb1ELb1ELb0EEENS1_36VarlenDynamicPersistentTileSchedulerILi128ELi80ELi128ELi128ELb1ELb1ELb0ELb0ELb1ELb1EEEEEEEEEvNT_6ParamsE,@"STO_CUDA_ENTRY STV_DEFAULT"
_ZN7cutlass13device_kernelIN5flash19enable_sm80_to_sm89INS1_16FlashAttnFwdSm80INS1_25CollectiveMainloopFwdSm80ILi4ELi1ELb0EN4cute5tupleIJNS5_1CILi128EEENS7_ILi80EEENS7_ILi64EEEEEELi64ENS_10bfloat16_tEfNS_4arch4Sm80ELb0ELb0ELb1ELb1ELb0ELb1ELb1ELb1EEENS1_21CollectiveEpilogueFwdINS6_IJS8_SA_S9_EEENS6_IJNS7_ILi1EEESI_SI_EEESC_SE_Li128ELb1ELb1ELb1ELb0EEENS1_36VarlenDynamicPersistentTileSchedulerILi128ELi80ELi128ELi128ELb1ELb1ELb0ELb0ELb1ELb1EEEEEEEEEvNT_6ParamsE:
[----:B------:R-:W-:Y:S01]  /*0000*/  LDC R1, c[0x0][0x37c] ;  /* 0x0000df00ff017b82 */ /* 0x000fe20000000800 */
[----:B------:R-:W-:Y:S05]  /*0010*/  EXIT ;  /* 0x000000000000794d */ /* 0x000fea0003800000 */
.L_x_2:
        /* <DEDUP_REMOVED lines=14> */
.L_x_20:


//--------------------- .text._ZN7cutlass13device_kernelIN5flash19enable_sm80_to_sm89INS1_16FlashAttnFwdSm80INS1_25CollectiveMainloopFwdSm80ILi4ELi1ELb0EN4cute5tupleIJNS5_1CILi128EEENS7_ILi96EEENS7_ILi64EEEEEELi64ENS_10bfloat16_tEfNS_4arch4Sm80ELb0ELb1ELb1ELb0ELb0ELb0ELb1ELb1EEENS1_21CollectiveEpilogueFwdINS6_IJS8_SA_S9_EEENS6_IJNS7_ILi1EEESI_SI_EEESC_SE_Li128ELb0ELb1ELb1ELb0EEENS1_19SingleTileSchedulerILb0ELb1ELb1ELi128EEEEEEEEEvNT_6ParamsE --------------------------
	.section	.text._ZN7cutlass13device_kernelIN5flash19enable_sm80_to_sm89INS1_16FlashAttnFwdSm80INS1_25CollectiveMainloopFwdSm80ILi4ELi1ELb0EN4cute5tupleIJNS5_1CILi128EEENS7_ILi96EEENS7_ILi64EEEEEELi64ENS_10bfloat16_tEfNS_4arch4Sm80ELb0ELb1ELb1ELb0ELb0ELb0ELb1ELb1EEENS1_21CollectiveEpilogueFwdINS6_IJS8_SA_S9_EEENS6_IJNS7_ILi1EEESI_SI_EEESC_SE_Li128ELb0ELb1ELb1ELb0EEENS1_19SingleTileSchedulerILb0ELb1ELb1ELi128EEEEEEEEEvNT_6ParamsE,"ax",@progbits
	.align	128
.text._ZN7cutlass13device_kernelIN5flash19enable_sm80_to_sm89INS1_16FlashAttnFwdSm80INS1_25CollectiveMainloopFwdSm80ILi4ELi1ELb0EN4cute5tupleIJNS5_1CILi128EEENS7_ILi96EEENS7_ILi64EEEEEELi64ENS_10bfloat16_tEfNS_4arch4Sm80ELb0ELb1ELb1ELb0ELb0ELb0ELb1ELb1EEENS1_21CollectiveEpilogueFwdINS6_IJS8_SA_S9_EEENS6_IJNS7_ILi1EEESI_SI_EEESC_SE_Li128ELb0ELb1ELb1ELb0EEENS1_19SingleTileSchedulerILb0ELb1ELb1ELi128EEEEEEEEEvNT_6ParamsE:
        .type           _ZN7cutlass13device_kernelIN5flash19enable_sm80_to_sm89INS1_16FlashAttnFwdSm80INS1_25CollectiveMainloopFwdSm80ILi4ELi1ELb0EN4cute5tupleIJNS5_1CILi128EEENS7_ILi96EEENS7_ILi64EEEEEELi64ENS_10bfloat16_tEfNS_4arch4Sm80ELb0ELb1ELb1ELb0ELb0ELb0ELb1ELb1EEENS1_21CollectiveEpilogueFwdINS6_IJS8_SA_S9_EEENS6_IJNS7_ILi1EEESI_SI_EEESC_SE_Li128ELb0ELb1ELb1ELb0EEENS1_19SingleTileSchedulerILb0ELb1ELb1ELi128EEEEEEEEEvNT_6ParamsE,@function
        .size           _ZN7cutlass13device_kernelIN5flash19enable_sm80_to_sm89INS1_16FlashAttnFwdSm80INS1_25CollectiveMainloopFwdSm80ILi4ELi1ELb0EN4cute5tupleIJNS5_1CILi128EEENS7_ILi96EEENS7_ILi64EEEEEELi64ENS_10bfloat16_tEfNS_4arch4Sm80ELb0ELb1ELb1ELb0ELb0ELb0ELb1ELb1EEENS1_21CollectiveEpilogueFwdINS6_IJS8_SA_S9_EEENS6_IJNS7_ILi1EEESI_SI_EEESC_SE_Li128ELb0ELb1ELb1ELb0EEENS1_19SingleTileSchedulerILb0ELb1ELb1ELi128EEEEEEEEEvNT_6ParamsE,(.L_x_21 - _ZN7cutlass13device_kernelIN5flash19enable_sm80_to_sm89INS1_16FlashAttnFwdSm80INS1_25CollectiveMainloopFwdSm80ILi4ELi1ELb0EN4cute5tupleIJNS5_1CILi128EEENS7_ILi96EEENS7_ILi64EEEEEELi64ENS_10bfloat16_tEfNS_4arch4Sm80ELb0ELb1ELb1ELb0ELb0ELb0ELb1ELb1EEENS1_21CollectiveEpilogueFwdINS6_IJS8_SA_S9_EEENS6_IJNS7_ILi1EEESI_SI_EEESC_SE_Li128ELb0ELb1ELb1ELb0EEENS1_19SingleTileSchedulerILb0ELb1ELb1ELi128EEEEEEEEEvNT_6ParamsE)
        .other          _ZN7cutlass13device_kernelIN5flash19enable_sm80_to_sm89INS1_16FlashAttnFwdSm80INS1_25CollectiveMainloopFwdSm80ILi4ELi1ELb0EN4cute5tupleIJNS5_1CILi128EEENS7_ILi96EEENS7_ILi64EEEEEELi64ENS_10bfloat16_tEfNS_4arch4Sm80ELb0ELb1ELb1ELb0ELb0ELb0ELb1ELb1EEENS1_21CollectiveEpilogueFwdINS6_IJS8_SA_S9_EEENS6_IJNS7_ILi1EEESI_SI_EEESC_SE_Li128ELb0ELb1ELb1ELb0EEENS1_19SingleTileSchedulerILb0ELb1ELb1ELi128EEEEEEEEEvNT_6ParamsE,@"STO_CUDA_ENTRY STV_DEFAULT"
_ZN7cutlass13device_kernelIN5flash19enable_sm80_to_sm89INS1_16FlashAttnFwdSm80INS1_25CollectiveMainloopFwdSm80ILi4ELi1ELb0EN4cute5tupleIJNS5_1CILi128EEENS7_ILi96EEENS7_ILi64EEEEEELi64ENS_10bfloat16_tEfNS_4arch4Sm80ELb0ELb1ELb1ELb0ELb0ELb0ELb1ELb1EEENS1_21CollectiveEpilogueFwdINS6_IJS8_SA_S9_EEENS6_IJNS7_ILi1EEESI_SI_EEESC_SE_Li128ELb0ELb1ELb1ELb0EEENS1_19SingleTileSchedulerILb0ELb1ELb1ELi128EEEEEEEEEvNT_6ParamsE:
[----:B------:R-:W-:Y:S01]  /*0000*/  LDC R1, c[0x0][0x37c] ;  /* 0x0000df00ff017b82 */ /* 0x000fe20000000800 */
[----:B------:R-:W-:Y:S05]  /*0010*/  EXIT ;  /* 0x000000000000794d */ /* 0x000fea0003800000 */
.L_x_3:
        /* <DEDUP_REMOVED lines=14> */
.L_x_21:


//--------------------- .text._ZN7cutlass13device_kernelIN5flash19enable_sm80_to_sm89INS1_16FlashAttnFwdSm80INS1_25CollectiveMainloopFwdSm80ILi4ELi1ELb0EN4cute5tupleIJNS5_1CILi128EEENS7_ILi80EEENS7_ILi64EEEEEELi64ENS_10bfloat16_tEfNS_4arch4Sm80ELb0ELb1ELb1ELb1ELb0ELb0ELb1ELb1EEENS1_21CollectiveEpilogueFwdINS6_IJS8_SA_S9_EEENS6_IJNS7_ILi1EEESI_SI_EEESC_SE_Li128ELb1ELb1ELb1ELb0EEENS1_36VarlenDynamicPersistentTileSchedulerILi128ELi80ELi128ELi128ELb1ELb1ELb0ELb1ELb0ELb1EEEEEEEEEvNT_6ParamsE --------------------------
	.section	.text._ZN7cutlass13device_kernelIN5flash19enable_sm80_to_sm89INS1_16FlashAttnFwdSm80INS1_25CollectiveMainloopFwdSm80ILi4ELi1ELb0EN4cute5tupleIJNS5_1CILi128EEENS7_ILi80EEENS7_ILi64EEEEEELi64ENS_10bfloat16_tEfNS_4arch4Sm80ELb0ELb1ELb1ELb1ELb0ELb0ELb1ELb1EEENS1_21CollectiveEpilogueFwdINS6_IJS8_SA_S9_EEENS6_IJNS7_ILi1EEESI_SI_EEESC_SE_Li128ELb1ELb1ELb1ELb0EEENS1_36VarlenDynamicPersistentTileSchedulerILi128ELi80ELi128ELi128ELb1ELb1ELb0ELb1ELb0ELb1EEEEEEEEEvNT_6ParamsE,"ax",@progbits
	.align	128
.text._ZN7cutlass13device_kernelIN5flash19enable_sm80_to_sm89INS1_16FlashAttnFwdSm80INS1_25CollectiveMainloopFwdSm80ILi4ELi1ELb0EN4cute5tupleIJNS5_1CILi128EEENS7_ILi80EEENS7_ILi64EEEEEELi64ENS_10bfloat16_tEfNS_4arch4Sm80ELb0ELb1ELb1ELb1ELb0ELb0ELb1ELb1EEENS1_21CollectiveEpilogueFwdINS6_IJS8_SA_S9_EEENS6_IJNS7_ILi1EEESI_SI_EEESC_SE_Li128ELb1ELb1ELb1ELb0EEENS1_36VarlenDynamicPersistentTileSchedulerILi128ELi80ELi128ELi128ELb1ELb1ELb0ELb1ELb0ELb1EEEEEEEEEvNT_6ParamsE:
        .type           _ZN7cutlass13device_kernelIN5flash19enable_sm80_to_sm89INS1_16FlashAttnFwdSm80INS1_25CollectiveMainloopFwdSm80ILi4ELi1ELb0EN4cute5tupleIJNS5_1CILi128EEENS7_ILi80EEENS7_ILi64EEEEEELi64ENS_10bfloat16_tEfNS_4arch4Sm80ELb0ELb1ELb1ELb1ELb0ELb0ELb1ELb1EEENS1_21CollectiveEpilogueFwdINS6_IJS8_SA_S9_EEENS6_IJNS7_ILi1EEESI_SI_EEESC_SE_Li128ELb1ELb1ELb1ELb0EEENS1_36VarlenDynamicPersistentTileSchedulerILi128ELi80ELi128ELi128ELb1ELb1ELb0ELb1ELb0ELb1EEEEEEEEEvNT_6ParamsE,@function
        .size           _ZN7cutlass13device_kernelIN5flash19enable_sm80_to_sm89INS1_16FlashAttnFwdSm80INS1_25CollectiveMainloopFwdSm80ILi4ELi1ELb0EN4cute5tupleIJNS5_1CILi128EEENS7_ILi80EEENS7_ILi64EEEEEELi64ENS_10bfloat16_tEfNS_4arch4Sm80ELb0ELb1ELb1ELb1ELb0ELb0ELb1ELb1EEENS1_21CollectiveEpilogueFwdINS6_IJS8_SA_S9_EEENS6_IJNS7_ILi1EEESI_SI_EEESC_SE_Li128ELb1ELb1ELb1ELb0EEENS1_36VarlenDynamicPersistentTileSchedulerILi128ELi80ELi128ELi128ELb1ELb1ELb0ELb1ELb0ELb1EEEEEEEEEvNT_6ParamsE,(.L_x_22 - _ZN7cutlass13device_kernelIN5flash19enable_sm80_to_sm89INS1_16FlashAttnFwdSm80INS1_25CollectiveMainloopFwdSm80ILi4ELi1ELb0EN4cute5tupleIJNS5_1CILi128EEENS7_ILi80EEENS7_ILi64EEEEEELi64ENS_10bfloat16_tEfNS_4arch4Sm80ELb0ELb1ELb1ELb1ELb0ELb0ELb1ELb1EEENS1_21CollectiveEpilogueFwdINS6_IJS8_SA_S9_EEENS6_IJNS7_ILi1EEESI_SI_EEESC_SE_Li128ELb1ELb1ELb1ELb0EEENS1_36VarlenDynamicPersistentTileSchedulerILi128ELi80ELi128ELi128ELb1ELb1ELb0ELb1ELb0ELb1EEEEEEEEEvNT_6ParamsE)
        .other          _ZN7cutlass13device_kernelIN5flash19enable_sm80_to_sm89INS1_16FlashAttnFwdSm80INS1_25CollectiveMainloopFwdSm80ILi4ELi1ELb0EN4cute5tupleIJNS5_1CILi128EEENS7_ILi80EEENS7_ILi64EEEEEELi64ENS_10bfloat16_tEfNS_4arch4Sm80ELb0ELb1ELb1ELb1ELb0ELb0ELb1ELb1EEENS1_21CollectiveEpilogueFwdINS6_IJS8_SA_S9_EEENS6_IJNS7_ILi1EEESI_SI_EEESC_SE_Li128ELb1ELb1ELb1ELb0EEENS1_36VarlenDynamicPersistentTileSchedulerILi128ELi80ELi128ELi128ELb1ELb1ELb0ELb1ELb0ELb1EEEEEEEEEvNT_6ParamsE,@"STO_CUDA_ENTRY STV_DEFAULT"
_ZN7cutlass13device_kernelIN5flash19enable_sm80_to_sm89INS1_16FlashAttnFwdSm80INS1_25CollectiveMainloopFwdSm80ILi4ELi1ELb0EN4cute5tupleIJNS5_1CILi128EEENS7_ILi80EEENS7_ILi64EEEEEELi64ENS_10bfloat16_tEfNS_4arch4Sm80ELb0ELb1ELb1ELb1ELb0ELb0ELb1ELb1EEENS1_21CollectiveEpilogueFwdINS6_IJS8_SA_S9_EEENS6_IJNS7_ILi1EEESI_SI_EEESC_SE_Li128ELb1ELb1ELb1ELb0EEENS1_36VarlenDynamicPersistentTileSchedulerILi128ELi80ELi128ELi128ELb1ELb1ELb0ELb1ELb0ELb1EEEEEEEEEvNT_6ParamsE:
[----:B------:R-:W-:Y:S01]  /*0000*/  LDC R1, c[0x0][0x37c] ;  /* 0x0000df00ff017b82 */ /* 0x000fe20000000800 */
[----:B------:R-:W-:Y:S05]  /*0010*/  EXIT ;  /* 0x000000000000794d */ /* 0x000fea0003800000 */
.L_x_4:
        /* <DEDUP_REMOVED lines=14> */
.L_x_22:


//--------------------- .text._ZN7cutlass13device_kernelIN5flash19enable_sm80_to_sm89INS1_16FlashAttnFwdSm80INS1_25CollectiveMainloopFwdSm80ILi4ELi1ELb0EN4cute5tupleIJNS5_1CILi128EEENS7_ILi80EEENS7_ILi64EEEEEELi64ENS_10bfloat16_tEfNS_4arch4Sm80ELb0ELb1ELb1ELb1ELb0ELb1ELb1ELb1EEENS1_21CollectiveEpilogueFwdINS6_IJS8_SA_S9_EEENS6_IJNS7_ILi1EEESI_SI_EEESC_SE_Li128ELb1ELb1ELb1ELb0EEENS1_36VarlenDynamicPersistentTileSchedulerILi128ELi80ELi128ELi128ELb1ELb1ELb0ELb1ELb0ELb1EEEEEEEEEvNT_6ParamsE --------------------------
	.section	.text._ZN7cutlass13device_kernelIN5flash19enable_sm80_to_sm89INS1_16FlashAttnFwdSm80INS1_25CollectiveMainloopFwdSm80ILi4ELi1ELb0EN4cute5tupleIJNS5_1CILi128EEENS7_ILi80EEENS7_ILi64EEEEEELi64ENS_10bfloat16_tEfNS_4arch4Sm80ELb0ELb1ELb1ELb1ELb0ELb1ELb1ELb1EEENS1_21CollectiveEpilogueFwdINS6_IJS8_SA_S9_EEENS6_IJNS7_ILi1EEESI_SI_EEESC_SE_Li128ELb1ELb1ELb1ELb0EEENS1_36VarlenDynamicPersistentTileSchedulerILi128ELi80ELi128ELi128ELb1ELb1ELb0ELb1ELb0ELb1EEEEEEEEEvNT_6ParamsE,"ax",@progbits
	.align	128
.text._ZN7cutlass13device_kernelIN5flash19enable_sm80_to_sm89INS1_16FlashAttnFwdSm80INS1_25CollectiveMainloopFwdSm80ILi4ELi1ELb0EN4cute5tupleIJNS5_1CILi128EEENS7_ILi80EEENS7_ILi64EEEEEELi64ENS_10bfloat16_tEfNS_4arch4Sm80ELb0ELb1ELb1ELb1ELb0ELb1ELb1ELb1EEENS1_21CollectiveEpilogueFwdINS6_IJS8_SA_S9_EEENS6_IJNS7_ILi1EEESI_SI_EEESC_SE_Li128ELb1ELb1ELb1ELb0EEENS1_36VarlenDynamicPersistentTileSchedulerILi128ELi80ELi128ELi128ELb1ELb1ELb0ELb1ELb0ELb1EEEEEEEEEvNT_6ParamsE:
        .type           _ZN7cutlass13device_kernelIN5flash19enable_sm80_to_sm89INS1_16FlashAttnFwdSm80INS1_25CollectiveMainloopFwdSm80ILi4ELi1ELb0EN4cute5tupleIJNS5_1CILi128EEENS7_ILi80EEENS7_ILi64EEEEEELi64ENS_10bfloat16_tEfNS_4arch4Sm80ELb0ELb1ELb1ELb1ELb0ELb1ELb1ELb1EEENS1_21CollectiveEpilogueFwdINS6_IJS8_SA_S9_EEENS6_IJNS7_ILi1EEESI_SI_EEESC_SE_Li128ELb1ELb1ELb1ELb0EEENS1_36VarlenDynamicPersistentTileSchedulerILi128ELi80ELi128ELi128ELb1ELb1ELb0ELb1ELb0ELb1EEEEEEEEEvNT_6ParamsE,@function
        .size           _ZN7cutlass13device_kernelIN5flash19enable_sm80_to_sm89INS1_16FlashAttnFwdSm80INS1_25CollectiveMainloopFwdSm80ILi4ELi1ELb0EN4cute5tupleIJNS5_1CILi128EEENS7_ILi80EEENS7_ILi64EEEEEELi64ENS_10bfloat16_tEfNS_4arch4Sm80ELb0ELb1ELb1ELb1ELb0ELb1ELb1ELb1EEENS1_21CollectiveEpilogueFwdINS6_IJS8_SA_S9_EEENS6_IJNS7_ILi1EEESI_SI_EEESC_SE_Li128ELb1ELb1ELb1ELb0EEENS1_36VarlenDynamicPersistentTileSchedulerILi128ELi80ELi128ELi128ELb1ELb1ELb0ELb1ELb0ELb1EEEEEEEEEvNT_6ParamsE,(.L_x_23 - _ZN7cutlass13device_kernelIN5flash19enable_sm80_to_sm89INS1_16FlashAttnFwdSm80INS1_25CollectiveMainloopFwdSm80ILi4ELi1ELb0EN4cute5tupleIJNS5_1CILi128EEENS7_ILi80EEENS7_ILi64EEEEEELi64ENS_10bfloat16_tEfNS_4arch4Sm80ELb0ELb1ELb1ELb1ELb0ELb1ELb1ELb1EEENS1_21CollectiveEpilogueFwdINS6_IJS8_SA_S9_EEENS6_IJNS7_ILi1EEESI_SI_EEESC_SE_Li128ELb1ELb1ELb1ELb0EEENS1_36VarlenDynamicPersistentTileSchedulerILi128ELi80ELi128ELi128ELb1ELb1ELb0ELb1ELb0ELb1EEEEEEEEEvNT_6ParamsE)
        .other          _ZN7cutlass13device_kernelIN5flash19enable_sm80_to_sm89INS1_16FlashAttnFwdSm80INS1_25CollectiveMainloopFwdSm80ILi4ELi1ELb0EN4cute5tupleIJNS5_1CILi128EEENS7_ILi80EEENS7_ILi64EEEEEELi64ENS_10bfloat16_tEfNS_4arch4Sm80ELb0ELb1ELb1ELb1ELb0ELb1ELb1ELb1EEENS1_21CollectiveEpilogueFwdINS6_IJS8_SA_S9_EEENS6_IJNS7_ILi1EEESI_SI_EEESC_SE_Li128ELb1ELb1ELb1ELb0EEENS1_36VarlenDynamicPersistentTileSchedulerILi128ELi80ELi128ELi128ELb1ELb1ELb0ELb1ELb0ELb1EEEEEEEEEvNT_6ParamsE,@"STO_CUDA_ENTRY STV_DEFAULT"
_ZN7cutlass13device_kernelIN5flash19enable_sm80_to_sm89INS1_16FlashAttnFwdSm80INS1_25CollectiveMainloopFwdSm80ILi4ELi1ELb0EN4cute5tupleIJNS5_1CILi128EEENS7_ILi80EEENS7_ILi64EEEEEELi64ENS_10bfloat16_tEfNS_4arch4Sm80ELb0ELb1ELb1ELb1ELb0ELb1ELb1ELb1EEENS1_21CollectiveEpilogueFwdINS6_IJS8_SA_S9_EEENS6_IJNS7_ILi1EEESI_SI_EEESC_SE_Li128ELb1ELb1ELb1ELb0EEENS1_36VarlenDynamicPersistentTileSchedulerILi128ELi80ELi128ELi128ELb1ELb1ELb0ELb1ELb0ELb1EEEEEEEEEvNT_6ParamsE:
[----:B------:R-:W-:Y:S01]  /*0000*/  LDC R1, c[0x0][0x37c] ;  /* 0x0000df00ff017b82 */ /* 0x000fe20000000800 */
[----:B------:R-:W-:Y:S05]  /*0010*/  EXIT ;  /* 0x000000000000794d */ /* 0x000fea0003800000 */
.L_x_5:
        /* <DEDUP_REMOVED lines=14> */
.L_x_23:


//--------------------- .text._ZN7cutlass13device_kernelIN5flash19enable_sm80_to_sm89INS1_16FlashAttnFwdSm80INS1_25CollectiveMainloopFwdSm80ILi4ELi1ELb0EN4cute5tupleIJNS5_1CILi128EEENS7_ILi112EEENS7_ILi64EEEEEELi64ENS_10bfloat16_tEfNS_4arch4Sm80ELb1ELb0ELb1ELb0ELb0ELb0ELb1ELb1EEENS1_21CollectiveEpilogueFwdINS6_IJS8_SA_S9_EEENS6_IJNS7_ILi1EEESI_SI_EEESC_SE_Li128ELb0ELb1ELb1ELb0EEENS1_30DynamicPersistentTileSchedulerILi128ELi128ELb1ELb1ELb0EEEEEEEEEvNT_6ParamsE --------------------------
	.section	.text._ZN7cutlass13device_kernelIN5flash19enable_sm80_to_sm89INS1_16FlashAttnFwdSm80INS1_25CollectiveMainloopFwdSm80ILi4ELi1ELb0EN4cute5tupleIJNS5_1CILi128EEENS7_ILi112EEENS7_ILi64EEEEEELi64ENS_10bfloat16_tEfNS_4arch4Sm80ELb1ELb0ELb1ELb0ELb0ELb0ELb1ELb1EEENS1_21CollectiveEpilogueFwdINS6_IJS8_SA_S9_EEENS6_IJNS7_ILi1EEESI_SI_EEESC_SE_Li128ELb0ELb1ELb1ELb0EEENS1_30DynamicPersistentTileSchedulerILi128ELi128ELb1ELb1ELb0EEEEEEEEEvNT_6ParamsE,"ax",@progbits
	.align	128
.text._ZN7cutlass13device_kernelIN5flash19enable_sm80_to_sm89INS1_16FlashAttnFwdSm80INS1_25CollectiveMainloopFwdSm80ILi4ELi1ELb0EN4cute5tupleIJNS5_1CILi128EEENS7_ILi112EEENS7_ILi64EEEEEELi64ENS_10bfloat16_tEfNS_4arch4Sm80ELb1ELb0ELb1ELb0ELb0ELb0ELb1ELb1EEENS1_21CollectiveEpilogueFwdINS6_IJS8_SA_S9_EEENS6_IJNS7_ILi1EEESI_SI_EEESC_SE_Li128ELb0ELb1ELb1ELb0EEENS1_30DynamicPersistentTileSchedulerILi128ELi128ELb1ELb1ELb0EEEEEEEEEvNT_6ParamsE:
        .type           _ZN7cutlass13device_kernelIN5flash19enable_sm80_to_sm89INS1_16FlashAttnFwdSm80INS1_25CollectiveMainloopFwdSm80ILi4ELi1ELb0EN4cute5tupleIJNS5_1CILi128EEENS7_ILi112EEENS7_ILi64EEEEEELi64ENS_10bfloat16_tEfNS_4arch4Sm80ELb1ELb0ELb1ELb0ELb0ELb0ELb1ELb1EEENS1_21CollectiveEpilogueFwdINS6_IJS8_SA_S9_EEENS6_IJNS7_ILi1EEESI_SI_EEESC_SE_Li128ELb0ELb1ELb1ELb0EEENS1_30DynamicPersistentTileSchedulerILi128ELi128ELb1ELb1ELb0EEEEEEEEEvNT_6ParamsE,@function
        .size           _ZN7cutlass13device_kernelIN5flash19enable_sm80_to_sm89INS1_16FlashAttnFwdSm80INS1_25CollectiveMainloopFwdSm80ILi4ELi1ELb0EN4cute5tupleIJNS5_1CILi128EEENS7_ILi112EEENS7_ILi64EEEEEELi64ENS_10bfloat16_tEfNS_4arch4Sm80ELb1ELb0ELb1ELb0ELb0ELb0ELb1ELb1EEENS1_21CollectiveEpilogueFwdINS6_IJS8_SA_S9_EEENS6_IJNS7_ILi1EEESI_SI_EEESC_SE_Li128ELb0ELb1ELb1ELb0EEENS1_30DynamicPersistentTileSchedulerILi128ELi128ELb1ELb1ELb0EEEEEEEEEvNT_6ParamsE,(.L_x_24 - _ZN7cutlass13device_kernelIN5flash19enable_sm80_to_sm89INS1_16FlashAttnFwdSm80INS1_25CollectiveMainloopFwdSm80ILi4ELi1ELb0EN4cute5tupleIJNS5_1CILi128EEENS7_ILi112EEENS7_ILi64EEEEEELi64ENS_10bfloat16_tEfNS_4arch4Sm80ELb1ELb0ELb1ELb0ELb0ELb0ELb1ELb1EEENS1_21CollectiveEpilogueFwdINS6_IJS8_SA_S9_EEENS6_IJNS7_ILi1EEESI_SI_EEESC_SE_Li128ELb0ELb1ELb1ELb0EEENS1_30DynamicPersistentTileSchedulerILi128ELi128ELb1ELb1ELb0EEEEEEEEEvNT_6ParamsE)
        .other          _ZN7cutlass13device_kernelIN5flash19enable_sm80_to_sm89INS1_16FlashAttnFwdSm80INS1_25CollectiveMainloopFwdSm80ILi4ELi1ELb0EN4cute5tupleIJNS5_1CILi128EEENS7_ILi112EEENS7_ILi64EEEEEELi64ENS_10bfloat16_tEfNS_4arch4Sm80ELb1ELb0ELb1ELb0ELb0ELb0ELb1ELb1EEENS1_21CollectiveEpilogueFwdINS6_IJS8_SA_S9_EEENS6_IJNS7_ILi1EEESI_SI_EEESC_SE_Li128ELb0ELb1ELb1ELb0EEENS1_30DynamicPersistentTileSchedulerILi128ELi128ELb1ELb1ELb0EEEEEEEEEvNT_6ParamsE,@"STO_CUDA_ENTRY STV_DEFAULT"
_ZN7cutlass13device_kernelIN5flash19enable_sm80_to_sm89INS1_16FlashAttnFwdSm80INS1_25CollectiveMainloopFwdSm80ILi4ELi1ELb0EN4cute5tupleIJNS5_1CILi128EEENS7_ILi112EEENS7_ILi64EEEEEELi64ENS_10bfloat16_tEfNS_4arch4Sm80ELb1ELb0ELb1ELb0ELb0ELb0ELb1ELb1EEENS1_21CollectiveEpilogueFwdINS6_IJS8_SA_S9_EEENS6_IJNS7_ILi1EEESI_SI_EEESC_SE_Li128ELb0ELb1ELb1ELb0EEENS1_30DynamicPersistentTileSchedulerILi128ELi128ELb1ELb1ELb0EEEEEEEEEvNT_6ParamsE:
[----:B------:R-:W-:Y:S01]  /*0000*/  LDC R1, c[0x0][0x37c] ;  /* 0x0000df00ff017b82 */ /* 0x000fe20000000800 */
[----:B------:R-:W-:Y:S05]  /*0010*/  EXIT ;  /* 0x000000000000794d */ /* 0x000fea0003800000 */
.L_x_6:
        /* <DEDUP_REMOVED lines=14> */
.L_x_24:


//--------------------- .text._ZN7cutlass13device_kernelIN5flash19enable_sm80_to_sm89INS1_16FlashAttnFwdSm80INS1_25CollectiveMainloopFwdSm80ILi4ELi1ELb0EN4cute5tupleIJNS5_1CILi128EEENS7_ILi80EEENS7_ILi64EEEEEELi64ENS_10bfloat16_tEfNS_4arch4Sm80ELb1ELb0ELb1ELb1ELb0ELb0ELb1ELb1EEENS1_21CollectiveEpilogueFwdINS6_IJS8_SA_S9_EEENS6_IJNS7_ILi1EEESI_SI_EEESC_SE_Li128ELb1ELb1ELb1ELb0EEENS1_36VarlenDynamicPersistentTileSchedulerILi128ELi80ELi128ELi128ELb1ELb1ELb0ELb1ELb1ELb1EEEEEEEEEvNT_6ParamsE --------------------------
	.section	.text._ZN7cutlass13device_kernelIN5flash19enable_sm80_to_sm89INS1_16FlashAttnFwdSm80INS1_25CollectiveMainloopFwdSm80ILi4ELi1ELb0EN4cute5tupleIJNS5_1CILi128EEENS7_ILi80EEENS7_ILi64EEEEEELi64ENS_10bfloat16_tEfNS_4arch4Sm80ELb1ELb0ELb1ELb1ELb0ELb0ELb1ELb1EEENS1_21CollectiveEpilogueFwdINS6_IJS8_SA_S9_EEENS6_IJNS7_ILi1EEESI_SI_EEESC_SE_Li128ELb1ELb1ELb1ELb0EEENS1_36VarlenDynamicPersistentTileSchedulerILi128ELi80ELi128ELi128ELb1ELb1ELb0ELb1ELb1ELb1EEEEEEEEEvNT_6ParamsE,"ax",@progbits
	.align	128
.text._ZN7cutlass13device_kernelIN5flash19enable_sm80_to_sm89INS1_16FlashAttnFwdSm80INS1_25CollectiveMainloopFwdSm80ILi4ELi1ELb0EN4cute5tupleIJNS5_1CILi128EEENS7_ILi80EEENS7_ILi64EEEEEELi64ENS_10bfloat16_tEfNS_4arch4Sm80ELb1ELb0ELb1ELb1ELb0ELb0ELb1ELb1EEENS1_21CollectiveEpilogueFwdINS6_IJS8_SA_S9_EEENS6_IJNS7_ILi1EEESI_SI_EEESC_SE_Li128ELb1ELb1ELb1ELb0EEENS1_36VarlenDynamicPersistentTileSchedulerILi128ELi80ELi128ELi128ELb1ELb1ELb0ELb1ELb1ELb1EEEEEEEEEvNT_6ParamsE:
        .type           _ZN7cutlass13device_kernelIN5flash19enable_sm80_to_sm89INS1_16FlashAttnFwdSm80INS1_25CollectiveMainloopFwdSm80ILi4ELi1ELb0EN4cute5tupleIJNS5_1CILi128EEENS7_ILi80EEENS7_ILi64EEEEEELi64ENS_10bfloat16_tEfNS_4arch4Sm80ELb1ELb0ELb1ELb1ELb0ELb0ELb1ELb1EEENS1_21CollectiveEpilogueFwdINS6_IJS8_SA_S9_EEENS6_IJNS7_ILi1EEESI_SI_EEESC_SE_Li128ELb1ELb1ELb1ELb0EEENS1_36VarlenDynamicPersistentTileSchedulerILi128ELi80ELi128ELi128ELb1ELb1ELb0ELb1ELb1ELb1EEEEEEEEEvNT_6ParamsE,@function
        .size           _ZN7cutlass13device_kernelIN5flash19enable_sm80_to_sm89INS1_16FlashAttnFwdSm80INS1_25CollectiveMainloopFwdSm80ILi4ELi1ELb0EN4cute5tupleIJNS5_1CILi128EEENS7_ILi80EEENS7_ILi64EEEEEELi64ENS_10bfloat16_tEfNS_4arch4Sm80ELb1ELb0ELb1ELb1ELb0ELb0ELb1ELb1EEENS1_21CollectiveEpilogueFwdINS6_IJS8_SA_S9_EEENS6_IJNS7_ILi1EEESI_SI_EEESC_SE_Li128ELb1ELb1ELb1ELb0EEENS1_36VarlenDynamicPersistentTileSchedulerILi128ELi80ELi128ELi128ELb1ELb1ELb0ELb1ELb1ELb1EEEEEEEEEvNT_6ParamsE,(.L_x_25 - _ZN7cutlass13device_kernelIN5flash19enable_sm80_to_sm89INS1_16FlashAttnFwdSm80INS1_25CollectiveMainloopFwdSm80ILi4ELi1ELb0EN4cute5tupleIJNS5_1CILi128EEENS7_ILi80EEENS7_ILi64EEEEEELi64ENS_10bfloat16_tEfNS_4arch4Sm80ELb1ELb0ELb1ELb1ELb0ELb0ELb1ELb1EEENS1_21CollectiveEpilogueFwdINS6_IJS8_SA_S9_EEENS6_IJNS7_ILi1EEESI_SI_EEESC_SE_Li128ELb1ELb1ELb1ELb0EEENS1_36VarlenDynamicPersistentTileSchedulerILi128ELi80ELi128ELi128ELb1ELb1ELb0ELb1ELb1ELb1EEEEEEEEEvNT_6ParamsE)
        .other          _ZN7cutlass13device_kernelIN5flash19enable_sm80_to_sm89INS1_16FlashAttnFwdSm80INS1_25CollectiveMainloopFwdSm80ILi4ELi1ELb0EN4cute5tupleIJNS5_1CILi128EEENS7_ILi80EEENS7_ILi64EEEEEELi64ENS_10bfloat16_tEfNS_4arch4Sm80ELb1ELb0ELb1ELb1ELb0ELb0ELb1ELb1EEENS1_21CollectiveEpilogueFwdINS6_IJS8_SA_S9_EEENS6_IJNS7_ILi1EEESI_SI_EEESC_SE_Li128ELb1ELb1ELb1ELb0EEENS1_36VarlenDynamicPersistentTileSchedulerILi128ELi80ELi128ELi128ELb1ELb1ELb0ELb1ELb1ELb1EEEEEEEEEvNT_6ParamsE,@"STO_CUDA_ENTRY STV_DEFAULT"
_ZN7cutlass13device_kernelIN5flash19enable_sm80_to_sm89INS1_16FlashAttnFwdSm80INS1_25CollectiveMainloopFwdSm80ILi4ELi1ELb0EN4cute5tupleIJNS5_1CILi128EEENS7_ILi80EEENS7_ILi64EEEEEELi64ENS_10bfloat16_tEfNS_4arch4Sm80ELb1ELb0ELb1ELb1ELb0ELb0ELb1ELb1EEENS1_21CollectiveEpilogueFwdINS6_IJS8_SA_S9_EEENS6_IJNS7_ILi1EEESI_SI_EEESC_SE_Li128ELb1ELb1ELb1ELb0EEENS1_36VarlenDynamicPersistentTileSchedulerILi128ELi80ELi128ELi128ELb1ELb1ELb0ELb1ELb1ELb1EEEEEEEEEvNT_6ParamsE:
[----:B------:R-:W-:Y:S01]  /*0000*/  LDC R1, c[0x0][0x37c] ;  /* 0x0000df00ff017b82 */ /* 0x000fe20000000800 */
[----:B------:R-:W-:Y:S05]  /*0010*/  EXIT ;  /* 0x000000000000794d */ /* 0x000fea0003800000 */
.L_x_7:
        /* <DEDUP_REMOVED lines=14> */
.L_x_25:


//--------------------- .text._ZN7cutlass13device_kernelIN5flash19enable_sm80_to_sm89INS1_16FlashAttnFwdSm80INS1_25CollectiveMainloopFwdSm80ILi4ELi1ELb0EN4cute5tupleIJNS5_1CILi128EEENS7_ILi80EEENS7_ILi64EEEEEELi64ENS_10bfloat16_tEfNS_4arch4Sm80ELb1ELb0ELb1ELb1ELb0ELb1ELb1ELb1EEENS1_21CollectiveEpilogueFwdINS6_IJS8_SA_S9_EEENS6_IJNS7_ILi1EEESI_SI_EEESC_SE_Li128ELb1ELb1ELb1ELb0EEENS1_36VarlenDynamicPersistentTileSchedulerILi128ELi80ELi128ELi128ELb1ELb1ELb0ELb1ELb1ELb1EEEEEEEEEvNT_6ParamsE --------------------------
	.section	.text._ZN7cutlass13device_kernelIN5flash19enable_sm80_to_sm89INS1_16FlashAttnFwdSm80INS1_25CollectiveMainloopFwdSm80ILi4ELi1ELb0EN4cute5tupleIJNS5_1CILi128EEENS7_ILi80EEENS7_ILi64EEEEEELi64ENS_10bfloat16_tEfNS_4arch4Sm80ELb1ELb0ELb1ELb1ELb0ELb1ELb1ELb1EEENS1_21CollectiveEpilogueFwdINS6_IJS8_SA_S9_EEENS6_IJNS7_ILi1EEESI_SI_EEESC_SE_Li128ELb1ELb1ELb1ELb0EEENS1_36VarlenDynamicPersistentTileSchedulerILi128ELi80ELi128ELi128ELb1ELb1ELb0ELb1ELb1ELb1EEEEEEEEEvNT_6ParamsE,"ax",@progbits
	.align	128
.text._ZN7cutlass13device_kernelIN5flash19enable_sm80_to_sm89INS1_16FlashAttnFwdSm80INS1_25CollectiveMainloopFwdSm80ILi4ELi1ELb0EN4cute5tupleIJNS5_1CILi128EEENS7_ILi80EEENS7_ILi64EEEEEELi64ENS_10bfloat16_tEfNS_4arch4Sm80ELb1ELb0ELb1ELb1ELb0ELb1ELb1ELb1EEENS1_21CollectiveEpilogueFwdINS6_IJS8_SA_S9_EEENS6_IJNS7_ILi1EEESI_SI_EEESC_SE_Li128ELb1ELb1ELb1ELb0EEENS1_36VarlenDynamicPersistentTileSchedulerILi128ELi80ELi128ELi128ELb1ELb1ELb0ELb1ELb1ELb1EEEEEEEEEvNT_6ParamsE:
        .type           _ZN7cutlass13device_kernelIN5flash19enable_sm80_to_sm89INS1_16FlashAttnFwdSm80INS1_25CollectiveMainloopFwdSm80ILi4ELi1ELb0EN4cute5tupleIJNS5_1CILi128EEENS7_ILi80EEENS7_ILi64EEEEEELi64ENS_10bfloat16_tEfNS_4arch4Sm80ELb1ELb0ELb1ELb1ELb0ELb1ELb1ELb1EEENS1_21CollectiveEpilogueFwdINS6_IJS8_SA_S9_EEENS6_IJNS7_ILi1EEESI_SI_EEESC_SE_Li128ELb1ELb1ELb1ELb0EEENS1_36VarlenDynamicPersistentTileSchedulerILi128ELi80ELi128ELi128ELb1ELb1ELb0ELb1ELb1ELb1EEEEEEEEEvNT_6ParamsE,@function
        .size           _ZN7cutlass13device_kernelIN5flash19enable_sm80_to_sm89INS1_16FlashAttnFwdSm80INS1_25CollectiveMainloopFwdSm80ILi4ELi1ELb0EN4cute5tupleIJNS5_1CILi128EEENS7_ILi80EEENS7_ILi64EEEEEELi64ENS_10bfloat16_tEfNS_4arch4Sm80ELb1ELb0ELb1ELb1ELb0ELb1ELb1ELb1EEENS1_21CollectiveEpilogueFwdINS6_IJS8_SA_S9_EEENS6_IJNS7_ILi1EEESI_SI_EEESC_SE_Li128ELb1ELb1ELb1ELb0EEENS1_36VarlenDynamicPersistentTileSchedulerILi128ELi80ELi128ELi128ELb1ELb1ELb0ELb1ELb1ELb1EEEEEEEEEvNT_6ParamsE,(.L_x_26 - _ZN7cutlass13device_kernelIN5flash19enable_sm80_to_sm89INS1_16FlashAttnFwdSm80INS1_25CollectiveMainloopFwdSm80ILi4ELi1ELb0EN4cute5tupleIJNS5_1CILi128EEENS7_ILi80EEENS7_ILi64EEEEEELi64ENS_10bfloat16_tEfNS_4arch4Sm80ELb1ELb0ELb1ELb1ELb0ELb1ELb1ELb1EEENS1_21CollectiveEpilogueFwdINS6_IJS8_SA_S9_EEENS6_IJNS7_ILi1EEESI_SI_EEESC_SE_Li128ELb1ELb1ELb1ELb0EEENS1_36VarlenDynamicPersistentTileSchedulerILi128ELi80ELi128ELi128ELb1ELb1ELb0ELb1ELb1ELb1EEEEEEEEEvNT_6ParamsE)
        .other          _ZN7cutlass13device_kernelIN5flash19enable_sm80_to_sm89INS1_16FlashAttnFwdSm80INS1_25CollectiveMainloopFwdSm80ILi4ELi1ELb0EN4cute5tupleIJNS5_1CILi128EEENS7_ILi80EEENS7_ILi64EEEEEELi64ENS_10bfloat16_tEfNS_4arch4Sm80ELb1ELb0ELb1ELb1ELb0ELb1ELb1ELb1EEENS1_21CollectiveEpilogueFwdINS6_IJS8_SA_S9_EEENS6_IJNS7_ILi1EEESI_SI_EEESC_SE_Li128ELb1ELb1ELb1ELb0EEENS1_36VarlenDynamicPersistentTileSchedulerILi128ELi80ELi128ELi128ELb1ELb1ELb0ELb1ELb1ELb1EEEEEEEEEvNT_6ParamsE,@"STO_CUDA_ENTRY STV_DEFAULT"
_ZN7cutlass13device_kernelIN5flash19enable_sm80_to_sm89INS1_16FlashAttnFwdSm80INS1_25CollectiveMainloopFwdSm80ILi4ELi1ELb0EN4cute5tupleIJNS5_1CILi128EEENS7_ILi80EEENS7_ILi64EEEEEELi64ENS_10bfloat16_tEfNS_4arch4Sm80ELb1ELb0ELb1ELb1ELb0ELb1ELb1ELb1EEENS1_21CollectiveEpilogueFwdINS6_IJS8_SA_S9_EEENS6_IJNS7_ILi1EEESI_SI_EEESC_SE_Li128ELb1ELb1ELb1ELb0EEENS1_36VarlenDynamicPersistentTileSchedulerILi128ELi80ELi128ELi128ELb1ELb1ELb0ELb1ELb1ELb1EEEEEEEEEvNT_6ParamsE:
[----:B------:R-:W-:Y:S01]  /*0000*/  LDC R1, c[0x0][0x37c] ;  /* 0x0000df00ff017b82 */ /* 0x000fe20000000800 */
[----:B------:R-:W-:Y:S05]  /*0010*/  EXIT ;  /* 0x000000000000794d */ /* 0x000fea0003800000 */
.L_x_8:
        /* <DEDUP_REMOVED lines=14> */
.L_x_26:


//--------------------- .text._ZN7cutlass13device_kernelIN5flash19enable_sm80_to_sm89INS1_16FlashAttnFwdSm80INS1_25CollectiveMainloopFwdSm80ILi4ELi1ELb0EN4cute5tupleIJNS5_1CILi128EEENS7_ILi112EEENS7_ILi64EEEEEELi64ENS_10bfloat16_tEfNS_4arch4Sm80ELb0ELb0ELb0ELb0ELb0ELb0ELb1ELb1EEENS1_21CollectiveEpilogueFwdINS6_IJS8_SA_S9_EEENS6_IJNS7_ILi1EEESI_SI_EEESC_SE_Li128ELb0ELb1ELb1ELb0EEENS1_19SingleTileSchedulerILb0ELb1ELb1ELi128EEEEEEEEEvNT_6ParamsE --------------------------
	.section	.text._ZN7cutlass13device_kernelIN5flash19enable_sm80_to_sm89INS1_16FlashAttnFwdSm80INS1_25CollectiveMainloopFwdSm80ILi4ELi1ELb0EN4cute5tupleIJNS5_1CILi128EEENS7_ILi112EEENS7_ILi64EEEEEELi64ENS_10bfloat16_tEfNS_4arch4Sm80ELb0ELb0ELb0ELb0ELb0ELb0ELb1ELb1EEENS1_21CollectiveEpilogueFwdINS6_IJS8_SA_S9_EEENS6_IJNS7_ILi1EEESI_SI_EEESC_SE_Li128ELb0ELb1ELb1ELb0EEENS1_19SingleTileSchedulerILb0ELb1ELb1ELi128EEEEEEEEEvNT_6ParamsE,"ax",@progbits
	.align	128
.text._ZN7cutlass13device_kernelIN5flash19enable_sm80_to_sm89INS1_16FlashAttnFwdSm80INS1_25CollectiveMainloopFwdSm80ILi4ELi1ELb0EN4cute5tupleIJNS5_1CILi128EEENS7_ILi112EEENS7_ILi64EEEEEELi64ENS_10bfloat16_tEfNS_4arch4Sm80ELb0ELb0ELb0ELb0ELb0ELb0ELb1ELb1EEENS1_21CollectiveEpilogueFwdINS6_IJS8_SA_S9_EEENS6_IJNS7_ILi1EEESI_SI_EEESC_SE_Li128ELb0ELb1ELb1ELb0EEENS1_19SingleTileSchedulerILb0ELb1ELb1ELi128EEEEEEEEEvNT_6ParamsE:
        .type           _ZN7cutlass13device_kernelIN5flash19enable_sm80_to_sm89INS1_16FlashAttnFwdSm80INS1_25CollectiveMainloopFwdSm80ILi4ELi1ELb0EN4cute5tupleIJNS5_1CILi128EEENS7_ILi112EEENS7_ILi64EEEEEELi64ENS_10bfloat16_tEfNS_4arch4Sm80ELb0ELb0ELb0ELb0ELb0ELb0ELb1ELb1EEENS1_21CollectiveEpilogueFwdINS6_IJS8_SA_S9_EEENS6_IJNS7_ILi1EEESI_SI_EEESC_SE_Li128ELb0ELb1ELb1ELb0EEENS1_19SingleTileSchedulerILb0ELb1ELb1ELi128EEEEEEEEEvNT_6ParamsE,@function
        .size           _ZN7cutlass13device_kernelIN5flash19enable_sm80_to_sm89INS1_16FlashAttnFwdSm80INS1_25CollectiveMainloopFwdSm80ILi4ELi1ELb0EN4cute5tupleIJNS5_1CILi128EEENS7_ILi112EEENS7_ILi64EEEEEELi64ENS_10bfloat16_tEfNS_4arch4Sm80ELb0ELb0ELb0ELb0ELb0ELb0ELb1ELb1EEENS1_21CollectiveEpilogueFwdINS6_IJS8_SA_S9_EEENS6_IJNS7_ILi1EEESI_SI_EEESC_SE_Li128ELb0ELb1ELb1ELb0EEENS1_19SingleTileSchedulerILb0ELb1ELb1ELi128EEEEEEEEEvNT_6ParamsE,(.L_x_27 - _ZN7cutlass13device_kernelIN5flash19enable_sm80_to_sm89INS1_16FlashAttnFwdSm80INS1_25CollectiveMainloopFwdSm80ILi4ELi1ELb0EN4cute5tupleIJNS5_1CILi128EEENS7_ILi112EEENS7_ILi64EEEEEELi64ENS_10bfloat16_tEfNS_4arch4Sm80ELb0ELb0ELb0ELb0ELb0ELb0ELb1ELb1EEENS1_21CollectiveEpilogueFwdINS6_IJS8_SA_S9_EEENS6_IJNS7_ILi1EEESI_SI_EEESC_SE_Li128ELb0ELb1ELb1ELb0EEENS1_19SingleTileSchedulerILb0ELb1ELb1ELi128EEEEEEEEEvNT_6ParamsE)
        .other          _ZN7cutlass13device_kernelIN5flash19enable_sm80_to_sm89INS1_16FlashAttnFwdSm80INS1_25CollectiveMainloopFwdSm80ILi4ELi1ELb0EN4cute5tupleIJNS5_1CILi128EEENS7_ILi112EEENS7_ILi64EEEEEELi64ENS_10bfloat16_tEfNS_4arch4Sm80ELb0ELb0ELb0ELb0ELb0ELb0ELb1ELb1EEENS1_21CollectiveEpilogueFwdINS6_IJS8_SA_S9_EEENS6_IJNS7_ILi1EEESI_SI_EEESC_SE_Li128ELb0ELb1ELb1ELb0EEENS1_19SingleTileSchedulerILb0ELb1ELb1ELi128EEEEEEEEEvNT_6ParamsE,@"STO_CUDA_ENTRY STV_DEFAULT"
_ZN7cutlass13device_kernelIN5flash19enable_sm80_to_sm89INS1_16FlashAttnFwdSm80INS1_25CollectiveMainloopFwdSm80ILi4ELi1ELb0EN4cute5tupleIJNS5_1CILi128EEENS7_ILi112EEENS7_ILi64EEEEEELi64ENS_10bfloat16_tEfNS_4arch4Sm80ELb0ELb0ELb0ELb0ELb0ELb0ELb1ELb1EEENS1_21CollectiveEpilogueFwdINS6_IJS8_SA_S9_EEENS6_IJNS7_ILi1EEESI_SI_EEESC_SE_Li128ELb0ELb1ELb1ELb0EEENS1_19SingleTileSchedulerILb0ELb1ELb1ELi128EEEEEEEEEvNT_6ParamsE:
[----:B------:R-:W-:Y:S01]  /*0000*/  LDC R1, c[0x0][0x37c] ;  /* 0x0000df00ff017b82 */ /* 0x000fe20000000800 */
[----:B------:R-:W-:Y:S05]  /*0010*/  EXIT ;  /* 0x000000000000794d */ /* 0x000fea0003800000 */
.L_x_9:
        /* <DEDUP_REMOVED lines=14> */
.L_x_27:


//--------------------- .text._ZN7cutlass13device_kernelIN5flash19enable_sm80_to_sm89INS1_16FlashAttnFwdSm80INS1_25CollectiveMainloopFwdSm80ILi4ELi1ELb0EN4cute5tupleIJNS5_1CILi128EEENS7_ILi80EEENS7_ILi64EEEEEELi64ENS_10bfloat16_tEfNS_4arch4Sm80ELb0ELb0ELb0ELb1ELb0ELb0ELb1ELb1EEENS1_21CollectiveEpilogueFwdINS6_IJS8_SA_S9_EEENS6_IJNS7_ILi1EEESI_SI_EEESC_SE_Li128ELb1ELb1ELb1ELb0EEENS1_36VarlenDynamicPersistentTileSchedulerILi128ELi80ELi128ELi128ELb1ELb1ELb0ELb0ELb1ELb1EEEEEEEEEvNT_6ParamsE --------------------------
	.section	.text._ZN7cutlass13device_kernelIN5flash19enable_sm80_to_sm89INS1_16FlashAttnFwdSm80INS1_25CollectiveMainloopFwdSm80ILi4ELi1ELb0EN4cute5tupleIJNS5_1CILi128EEENS7_ILi80EEENS7_ILi64EEEEEELi64ENS_10bfloat16_tEfNS_4arch4Sm80ELb0ELb0ELb0ELb1ELb0ELb0ELb1ELb1EEENS1_21CollectiveEpilogueFwdINS6_IJS8_SA_S9_EEENS6_IJNS7_ILi1EEESI_SI_EEESC_SE_Li128ELb1ELb1ELb1ELb0EEENS1_36VarlenDynamicPersistentTileSchedulerILi128ELi80ELi128ELi128ELb1ELb1ELb0ELb0ELb1ELb1EEEEEEEEEvNT_6ParamsE,"ax",@progbits
	.align	128
.text._ZN7cutlass13device_kernelIN5flash19enable_sm80_to_sm89INS1_16FlashAttnFwdSm80INS1_25CollectiveMainloopFwdSm80ILi4ELi1ELb0EN4cute5tupleIJNS5_1CILi128EEENS7_ILi80EEENS7_ILi64EEEEEELi64ENS_10bfloat16_tEfNS_4arch4Sm80ELb0ELb0ELb0ELb1ELb0ELb0ELb1ELb1EEENS1_21CollectiveEpilogueFwdINS6_IJS8_SA_S9_EEENS6_IJNS7_ILi1EEESI_SI_EEESC_SE_Li128ELb1ELb1ELb1ELb0EEENS1_36VarlenDynamicPersistentTileSchedulerILi128ELi80ELi128ELi128ELb1ELb1ELb0ELb0ELb1ELb1EEEEEEEEEvNT_6ParamsE:
        .type           _ZN7cutlass13device_kernelIN5flash19enable_sm80_to_sm89INS1_16FlashAttnFwdSm80INS1_25CollectiveMainloopFwdSm80ILi4ELi1ELb0EN4cute5tupleIJNS5_1CILi128EEENS7_ILi80EEENS7_ILi64EEEEEELi64ENS_10bfloat16_tEfNS_4arch4Sm80ELb0ELb0ELb0ELb1ELb0ELb0ELb1ELb1EEENS1_21CollectiveEpilogueFwdINS6_IJS8_SA_S9_EEENS6_IJNS7_ILi1EEESI_SI_EEESC_SE_Li128ELb1ELb1ELb1ELb0EEENS1_36VarlenDynamicPersistentTileSchedulerILi128ELi80ELi128ELi128ELb1ELb1ELb0ELb0ELb1ELb1EEEEEEEEEvNT_6ParamsE,@function
        .size           _ZN7cutlass13device_kernelIN5flash19enable_sm80_to_sm89INS1_16FlashAttnFwdSm80INS1_25CollectiveMainloopFwdSm80ILi4ELi1ELb0EN4cute5tupleIJNS5_1CILi128EEENS7_ILi80EEENS7_ILi64EEEEEELi64ENS_10bfloat16_tEfNS_4arch4Sm80ELb0ELb0ELb0ELb1ELb0ELb0ELb1ELb1EEENS1_21CollectiveEpilogueFwdINS6_IJS8_SA_S9_EEENS6_IJNS7_ILi1EEESI_SI_EEESC_SE_Li128ELb1ELb1ELb1ELb0EEENS1_36VarlenDynamicPersistentTileSchedulerILi128ELi80ELi128ELi128ELb1ELb1ELb0ELb0ELb1ELb1EEEEEEEEEvNT_6ParamsE,(.L_x_28 - _ZN7cutlass13device_kernelIN5flash19enable_sm80_to_sm89INS1_16FlashAttnFwdSm80INS1_25CollectiveMainloopFwdSm80ILi4ELi1ELb0EN4cute5tupleIJNS5_1CILi128EEENS7_ILi80EEENS7_ILi64EEEEEELi64ENS_10bfloat16_tEfNS_4arch4Sm80ELb0ELb0ELb0ELb1ELb0ELb0ELb1ELb1EEENS1_21CollectiveEpilogueFwdINS6_IJS8_SA_S9_EEENS6_IJNS7_ILi1EEESI_SI_EEESC_SE_Li128ELb1ELb1ELb1ELb0EEENS1_36VarlenDynamicPersistentTileSchedulerILi128ELi80ELi128ELi128ELb1ELb1ELb0ELb0ELb1ELb1EEEEEEEEEvNT_6ParamsE)
        .other          _ZN7cutlass13device_kernelIN5flash19enable_sm80_to_sm89INS1_16FlashAttnFwdSm80INS1_25CollectiveMainloopFwdSm80ILi4ELi1ELb0EN4cute5tupleIJNS5_1CILi128EEENS7_ILi80EEENS7_ILi64EEEEEELi64ENS_10bfloat16_tEfNS_4arch4Sm80ELb0ELb0ELb0ELb1ELb0ELb0ELb1ELb1EEENS1_21CollectiveEpilogueFwdINS6_IJS8_SA_S9_EEENS6_IJNS7_ILi1EEESI_SI_EEESC_SE_Li128ELb1ELb1ELb1ELb0EEENS1_36VarlenDynamicPersistentTileSchedulerILi128ELi80ELi128ELi128ELb1ELb1ELb0ELb0ELb1ELb1EEEEEEEEEvNT_6ParamsE,@"STO_CUDA_ENTRY STV_DEFAULT"
_ZN7cutlass13device_kernelIN5flash19enable_sm80_to_sm89INS1_16FlashAttnFwdSm80INS1_25CollectiveMainloopFwdSm80ILi4ELi1ELb0EN4cute5tupleIJNS5_1CILi128EEENS7_ILi80EEENS7_ILi64EEEEEELi64ENS_10bfloat16_tEfNS_4arch4Sm80ELb0ELb0ELb0ELb1ELb0ELb0ELb1ELb1EEENS1_21CollectiveEpilogueFwdINS6_IJS8_SA_S9_EEENS6_IJNS7_ILi1EEESI_SI_EEESC_SE_Li128ELb1ELb1ELb1ELb0EEENS1_36VarlenDynamicPersistentTileSchedulerILi128ELi80ELi128ELi128ELb1ELb1ELb0ELb0ELb1ELb1EEEEEEEEEvNT_6ParamsE:
[----:B------:R-:W-:Y:S01]  /*0000*/  LDC R1, c[0x0][0x37c] ;  /* 0x0000df00ff017b82 */ /* 0x000fe20000000800 */
[----:B------:R-:W-:Y:S05]  /*0010*/  EXIT ;  /* 0x000000000000794d */ /* 0x000fea0003800000 */
.L_x_10:
        /* <DEDUP_REMOVED lines=14> */
.L_x_28:


//--------------------- .text._ZN7cutlass13device_kernelIN5flash19enable_sm80_to_sm89INS1_16FlashAttnFwdSm80INS1_25CollectiveMainloopFwdSm80ILi4ELi1ELb0EN4cute5tupleIJNS5_1CILi128EEENS7_ILi80EEENS7_ILi64EEEEEELi64ENS_10bfloat16_tEfNS_4arch4Sm80ELb0ELb0ELb0ELb1ELb0ELb1ELb1ELb1EEENS1_21CollectiveEpilogueFwdINS6_IJS8_SA_S9_EEENS6_IJNS7_ILi1EEESI_SI_EEESC_SE_Li128ELb1ELb1ELb1ELb0EEENS1_36VarlenDynamicPersistentTileSchedulerILi128ELi80ELi128ELi128ELb1ELb1ELb0ELb0ELb1ELb1EEEEEEEEEvNT_6ParamsE --------------------------
	.section	.text._ZN7cutlass13device_kernelIN5flash19enable_sm80_to_sm89INS1_16FlashAttnFwdSm80INS1_25CollectiveMainloopFwdSm80ILi4ELi1ELb0EN4cute5tupleIJNS5_1CILi128EEENS7_ILi80EEENS7_ILi64EEEEEELi64ENS_10bfloat16_tEfNS_4arch4Sm80ELb0ELb0ELb0ELb1ELb0ELb1ELb1ELb1EEENS1_21CollectiveEpilogueFwdINS6_IJS8_SA_S9_EEENS6_IJNS7_ILi1EEESI_SI_EEESC_SE_Li128ELb1ELb1ELb1ELb0EEENS1_36VarlenDynamicPersistentTileSchedulerILi128ELi80ELi128ELi128ELb1ELb1ELb0ELb0ELb1ELb1EEEEEEEEEvNT_6ParamsE,"ax",@progbits
	.align	128
.text._ZN7cutlass13device_kernelIN5flash19enable_sm80_to_sm89INS1_16FlashAttnFwdSm80INS1_25CollectiveMainloopFwdSm80ILi4ELi1ELb0EN4cute5tupleIJNS5_1CILi128EEENS7_ILi80EEENS7_ILi64EEEEEELi64ENS_10bfloat16_tEfNS_4arch4Sm80ELb0ELb0ELb0ELb1ELb0ELb1ELb1ELb1EEENS1_21CollectiveEpilogueFwdINS6_IJS8_SA_S9_EEENS6_IJNS7_ILi1EEESI_SI_EEESC_SE_Li128ELb1ELb1ELb1ELb0EEENS1_36VarlenDynamicPersistentTileSchedulerILi128ELi80ELi128ELi128ELb1ELb1ELb0ELb0ELb1ELb1EEEEEEEEEvNT_6ParamsE:
        .type           _ZN7cutlass13device_kernelIN5flash19enable_sm80_to_sm89INS1_16FlashAttnFwdSm80INS1_25CollectiveMainloopFwdSm80ILi4ELi1ELb0EN4cute5tupleIJNS5_1CILi128EEENS7_ILi80EEENS7_ILi64EEEEEELi64ENS_10bfloat16_tEfNS_4arch4Sm80ELb0ELb0ELb0ELb1ELb0ELb1ELb1ELb1EEENS1_21CollectiveEpilogueFwdINS6_IJS8_SA_S9_EEENS6_IJNS7_ILi1EEESI_SI_EEESC_SE_Li128ELb1ELb1ELb1ELb0EEENS1_36VarlenDynamicPersistentTileSchedulerILi128ELi80ELi128ELi128ELb1ELb1ELb0ELb0ELb1ELb1EEEEEEEEEvNT_6ParamsE,@function
        .size           _ZN7cutlass13device_kernelIN5flash19enable_sm80_to_sm89INS1_16FlashAttnFwdSm80INS1_25CollectiveMainloopFwdSm80ILi4ELi1ELb0EN4cute5tupleIJNS5_1CILi128EEENS7_ILi80EEENS7_ILi64EEEEEELi64ENS_10bfloat16_tEfNS_4arch4Sm80ELb0ELb0ELb0ELb1ELb0ELb1ELb1ELb1EEENS1_21CollectiveEpilogueFwdINS6_IJS8_SA_S9_EEENS6_IJNS7_ILi1EEESI_SI_EEESC_SE_Li128ELb1ELb1ELb1ELb0EEENS1_36VarlenDynamicPersistentTileSchedulerILi128ELi80ELi128ELi128ELb1ELb1ELb0ELb0ELb1ELb1EEEEEEEEEvNT_6ParamsE,(.L_x_29 - _ZN7cutlass13device_kernelIN5flash19enable_sm80_to_sm89INS1_16FlashAttnFwdSm80INS1_25CollectiveMainloopFwdSm80ILi4ELi1ELb0EN4cute5tupleIJNS5_1CILi128EEENS7_ILi80EEENS7_ILi64EEEEEELi64ENS_10bfloat16_tEfNS_4arch4Sm80ELb0ELb0ELb0ELb1ELb0ELb1ELb1ELb1EEENS1_21CollectiveEpilogueFwdINS6_IJS8_SA_S9_EEENS6_IJNS7_ILi1EEESI_SI_EEESC_SE_Li128ELb1ELb1ELb1ELb0EEENS1_36VarlenDynamicPersistentTileSchedulerILi128ELi80ELi128ELi128ELb1ELb1ELb0ELb0ELb1ELb1EEEEEEEEEvNT_6ParamsE)
        .other          _ZN7cutlass13device_kernelIN5flash19enable_sm80_to_sm89INS1_16FlashAttnFwdSm80INS1_25CollectiveMainloopFwdSm80ILi4ELi1ELb0EN4cute5tupleIJNS5_1CILi128EEENS7_ILi80EEENS7_ILi64EEEEEELi64ENS_10bfloat16_tEfNS_4arch4Sm80ELb0ELb0ELb0ELb1ELb0ELb1ELb1ELb1EEENS1_21CollectiveEpilogueFwdINS6_IJS8_SA_S9_EEENS6_IJNS7_ILi1EEESI_SI_EEESC_SE_Li128ELb1ELb1ELb1ELb0EEENS1_36VarlenDynamicPersistentTileSchedulerILi128ELi80ELi128ELi128ELb1ELb1ELb0ELb0ELb1ELb1EEEEEEEEEvNT_6ParamsE,@"STO_CUDA_ENTRY STV_DEFAULT"
_ZN7cutlass13device_kernelIN5flash19enable_sm80_to_sm89INS1_16FlashAttnFwdSm80INS1_25CollectiveMainloopFwdSm80ILi4ELi1ELb0EN4cute5tupleIJNS5_1CILi128EEENS7_ILi80EEENS7_ILi64EEEEEELi64ENS_10bfloat16_tEfNS_4arch4Sm80ELb0ELb0ELb0ELb1ELb0ELb1ELb1ELb1EEENS1_21CollectiveEpilogueFwdINS6_IJS8_SA_S9_EEENS6_IJNS7_ILi1EEESI_SI_EEESC_SE_Li128ELb1ELb1ELb1ELb0EEENS1_36VarlenDynamicPersistentTileSchedulerILi128ELi80ELi128ELi128ELb1ELb1ELb0ELb0ELb1ELb1EEEEEEEEEvNT_6ParamsE:
[----:B------:R-:W-:Y:S01]  /*0000*/  LDC R1, c[0x0][0x37c] ;  /* 0x0000df00ff017b82 */ /* 0x000fe20000000800 */
[----:B------:R-:W-:Y:S05]  /*0010*/  EXIT ;  /* 0x000000000000794d */ /* 0x000fea0003800000 */
.L_x_11:
        /* <DEDUP_REMOVED lines=14> */
.L_x_29:


//--------------------- .text._ZN7cutlass13device_kernelIN5flash19enable_sm80_to_sm89INS1_16FlashAttnFwdSm80INS1_25CollectiveMainloopFwdSm80ILi4ELi1ELb0EN4cute5tupleIJNS5_1CILi128EEENS7_ILi96EEENS7_ILi64EEEEEELi64ENS_10bfloat16_tEfNS_4arch4Sm80ELb0ELb1ELb0ELb0ELb0ELb0ELb1ELb1EEENS1_21CollectiveEpilogueFwdINS6_IJS8_SA_S9_EEENS6_IJNS7_ILi1EEESI_SI_EEESC_SE_Li128ELb0ELb1ELb1ELb0EEENS1_19SingleTileSchedulerILb0ELb1ELb1ELi128EEEEEEEEEvNT_6ParamsE --------------------------
	.section	.text._ZN7cutlass13device_kernelIN5flash19enable_sm80_to_sm89INS1_16FlashAttnFwdSm80INS1_25CollectiveMainloopFwdSm80ILi4ELi1ELb0EN4cute5tupleIJNS5_1CILi128EEENS7_ILi96EEENS7_ILi64EEEEEELi64ENS_10bfloat16_tEfNS_4arch4Sm80ELb0ELb1ELb0ELb0ELb0ELb0ELb1ELb1EEENS1_21CollectiveEpilogueFwdINS6_IJS8_SA_S9_EEENS6_IJNS7_ILi1EEESI_SI_EEESC_SE_Li128ELb0ELb1ELb1ELb0EEENS1_19SingleTileSchedulerILb0ELb1ELb1ELi128EEEEEEEEEvNT_6ParamsE,"ax",@progbits
	.align	128
.text._ZN7cutlass13device_kernelIN5flash19enable_sm80_to_sm89INS1_16FlashAttnFwdSm80INS1_25CollectiveMainloopFwdSm80ILi4ELi1ELb0EN4cute5tupleIJNS5_1CILi128EEENS7_ILi96EEENS7_ILi64EEEEEELi64ENS_10bfloat16_tEfNS_4arch4Sm80ELb0ELb1ELb0ELb0ELb0ELb0ELb1ELb1EEENS1_21CollectiveEpilogueFwdINS6_IJS8_SA_S9_EEENS6_IJNS7_ILi1EEESI_SI_EEESC_SE_Li128ELb0ELb1ELb1ELb0EEENS1_19SingleTileSchedulerILb0ELb1ELb1ELi128EEEEEEEEEvNT_6ParamsE:
        .type           _ZN7cutlass13device_kernelIN5flash19enable_sm80_to_sm89INS1_16FlashAttnFwdSm80INS1_25CollectiveMainloopFwdSm80ILi4ELi1ELb0EN4cute5tupleIJNS5_1CILi128EEENS7_ILi96EEENS7_ILi64EEEEEELi64ENS_10bfloat16_tEfNS_4arch4Sm80ELb0ELb1ELb0ELb0ELb0ELb0ELb1ELb1EEENS1_21CollectiveEpilogueFwdINS6_IJS8_SA_S9_EEENS6_IJNS7_ILi1EEESI_SI_EEESC_SE_Li128ELb0ELb1ELb1ELb0EEENS1_19SingleTileSchedulerILb0ELb1ELb1ELi128EEEEEEEEEvNT_6ParamsE,@function
        .size           _ZN7cutlass13device_kernelIN5flash19enable_sm80_to_sm89INS1_16FlashAttnFwdSm80INS1_25CollectiveMainloopFwdSm80ILi4ELi1ELb0EN4cute5tupleIJNS5_1CILi128EEENS7_ILi96EEENS7_ILi64EEEEEELi64ENS_10bfloat16_tEfNS_4arch4Sm80ELb0ELb1ELb0ELb0ELb0ELb0ELb1ELb1EEENS1_21CollectiveEpilogueFwdINS6_IJS8_SA_S9_EEENS6_IJNS7_ILi1EEESI_SI_EEESC_SE_Li128ELb0ELb1ELb1ELb0EEENS1_19SingleTileSchedulerILb0ELb1ELb1ELi128EEEEEEEEEvNT_6ParamsE,(.L_x_30 - _ZN7cutlass13device_kernelIN5flash19enable_sm80_to_sm89INS1_16FlashAttnFwdSm80INS1_25CollectiveMainloopFwdSm80ILi4ELi1ELb0EN4cute5tupleIJNS5_1CILi128EEENS7_ILi96EEENS7_ILi64EEEEEELi64ENS_10bfloat16_tEfNS_4arch4Sm80ELb0ELb1ELb0ELb0ELb0ELb0ELb1ELb1EEENS1_21CollectiveEpilogueFwdINS6_IJS8_SA_S9_EEENS6_IJNS7_ILi1EEESI_SI_EEESC_SE_Li128ELb0ELb1ELb1ELb0EEENS1_19SingleTileSchedulerILb0ELb1ELb1ELi128EEEEEEEEEvNT_6ParamsE)
        .other          _ZN7cutlass13device_kernelIN5flash19enable_sm80_to_sm89INS1_16FlashAttnFwdSm80INS1_25CollectiveMainloopFwdSm80ILi4ELi1ELb0EN4cute5tupleIJNS5_1CILi128EEENS7_ILi96EEENS7_ILi64EEEEEELi64ENS_10bfloat16_tEfNS_4arch4Sm80ELb0ELb1ELb0ELb0ELb0ELb0ELb1ELb1EEENS1_21CollectiveEpilogueFwdINS6_IJS8_SA_S9_EEENS6_IJNS7_ILi1EEESI_SI_EEESC_SE_Li128ELb0ELb1ELb1ELb0EEENS1_19SingleTileSchedulerILb0ELb1ELb1ELi128EEEEEEEEEvNT_6ParamsE,@"STO_CUDA_ENTRY STV_DEFAULT"
_ZN7cutlass13device_kernelIN5flash19enable_sm80_to_sm89INS1_16FlashAttnFwdSm80INS1_25CollectiveMainloopFwdSm80ILi4ELi1ELb0EN4cute5tupleIJNS5_1CILi128EEENS7_ILi96EEENS7_ILi64EEEEEELi64ENS_10bfloat16_tEfNS_4arch4Sm80ELb0ELb1ELb0ELb0ELb0ELb0ELb1ELb1EEENS1_21CollectiveEpilogueFwdINS6_IJS8_SA_S9_EEENS6_IJNS7_ILi1EEESI_SI_EEESC_SE_Li128ELb0ELb1ELb1ELb0EEENS1_19SingleTileSchedulerILb0ELb1ELb1ELi128EEEEEEEEEvNT_6ParamsE:
[----:B------:R-:W-:Y:S01]  /*0000*/  LDC R1, c[0x0][0x37c] ;  /* 0x0000df00ff017b82 */ /* 0x000fe20000000800 */
[----:B------:R-:W-:Y:S05]  /*0010*/  EXIT ;  /* 0x000000000000794d */ /* 0x000fea0003800000 */
.L_x_12:
        /* <DEDUP_REMOVED lines=14> */
.L_x_30:


//--------------------- .text._ZN7cutlass13device_kernelIN5flash19enable_sm80_to_sm89INS1_16FlashAttnFwdSm80INS1_25CollectiveMainloopFwdSm80ILi4ELi1ELb0EN4cute5tupleIJNS5_1CILi128EEENS7_ILi80EEENS7_ILi64EEEEEELi64ENS_10bfloat16_tEfNS_4arch4Sm80ELb0ELb1ELb0ELb1ELb0ELb0ELb1ELb1EEENS1_21CollectiveEpilogueFwdINS6_IJS8_SA_S9_EEENS6_IJNS7_ILi1EEESI_SI_EEESC_SE_Li128ELb1ELb1ELb1ELb0EEENS1_36VarlenDynamicPersistentTileSchedulerILi128ELi80ELi128ELi128ELb1ELb1ELb0ELb1ELb0ELb1EEEEEEEEEvNT_6ParamsE --------------------------
	.section	.text._ZN7cutlass13device_kernelIN5flash19enable_sm80_to_sm89INS1_16FlashAttnFwdSm80INS1_25CollectiveMainloopFwdSm80ILi4ELi1ELb0EN4cute5tupleIJNS5_1CILi128EEENS7_ILi80EEENS7_ILi64EEEEEELi64ENS_10bfloat16_tEfNS_4arch4Sm80ELb0ELb1ELb0ELb1ELb0ELb0ELb1ELb1EEENS1_21CollectiveEpilogueFwdINS6_IJS8_SA_S9_EEENS6_IJNS7_ILi1EEESI_SI_EEESC_SE_Li128ELb1ELb1ELb1ELb0EEENS1_36VarlenDynamicPersistentTileSchedulerILi128ELi80ELi128ELi128ELb1ELb1ELb0ELb1ELb0ELb1EEEEEEEEEvNT_6ParamsE,"ax",@progbits
	.align	128
.text._ZN7cutlass13device_kernelIN5flash19enable_sm80_to_sm89INS1_16FlashAttnFwdSm80INS1_25CollectiveMainloopFwdSm80ILi4ELi1ELb0EN4cute5tupleIJNS5_1CILi128EEENS7_ILi80EEENS7_ILi64EEEEEELi64ENS_10bfloat16_tEfNS_4arch4Sm80ELb0ELb1ELb0ELb1ELb0ELb0ELb1ELb1EEENS1_21CollectiveEpilogueFwdINS6_IJS8_SA_S9_EEENS6_IJNS7_ILi1EEESI_SI_EEESC_SE_Li128ELb1ELb1ELb1ELb0EEENS1_36VarlenDynamicPersistentTileSchedulerILi128ELi80ELi128ELi128ELb1ELb1ELb0ELb1ELb0ELb1EEEEEEEEEvNT_6ParamsE:
        .type           _ZN7cutlass13device_kernelIN5flash19enable_sm80_to_sm89INS1_16FlashAttnFwdSm80INS1_25CollectiveMainloopFwdSm80ILi4ELi1ELb0EN4cute5tupleIJNS5_1CILi128EEENS7_ILi80EEENS7_ILi64EEEEEELi64ENS_10bfloat16_tEfNS_4arch4Sm80ELb0ELb1ELb0ELb1ELb0ELb0ELb1ELb1EEENS1_21CollectiveEpilogueFwdINS6_IJS8_SA_S9_EEENS6_IJNS7_ILi1EEESI_SI_EEESC_SE_Li128ELb1ELb1ELb1ELb0EEENS1_36VarlenDynamicPersistentTileSchedulerILi128ELi80ELi128ELi128ELb1ELb1ELb0ELb1ELb0ELb1EEEEEEEEEvNT_6ParamsE,@function
        .size           _ZN7cutlass13device_kernelIN5flash19enable_sm80_to_sm89INS1_16FlashAttnFwdSm80INS1_25CollectiveMainloopFwdSm80ILi4ELi1ELb0EN4cute5tupleIJNS5_1CILi128EEENS7_ILi80EEENS7_ILi64EEEEEELi64ENS_10bfloat16_tEfNS_4arch4Sm80ELb0ELb1ELb0ELb1ELb0ELb0ELb1ELb1EEENS1_21CollectiveEpilogueFwdINS6_IJS8_SA_S9_EEENS6_IJNS7_ILi1EEESI_SI_EEESC_SE_Li128ELb1ELb1ELb1ELb0EEENS1_36VarlenDynamicPersistentTileSchedulerILi128ELi80ELi128ELi128ELb1ELb1ELb0ELb1ELb0ELb1EEEEEEEEEvNT_6ParamsE,(.L_x_31 - _ZN7cutlass13device_kernelIN5flash19enable_sm80_to_sm89INS1_16FlashAttnFwdSm80INS1_25CollectiveMainloopFwdSm80ILi4ELi1ELb0EN4cute5tupleIJNS5_1CILi128EEENS7_ILi80EEENS7_ILi64EEEEEELi64ENS_10bfloat16_tEfNS_4arch4Sm80ELb0ELb1ELb0ELb1ELb0ELb0ELb1ELb1EEENS1_21CollectiveEpilogueFwdINS6_IJS8_SA_S9_EEENS6_IJNS7_ILi1EEESI_SI_EEESC_SE_Li128ELb1ELb1ELb1ELb0EEENS1_36VarlenDynamicPersistentTileSchedulerILi128ELi80ELi128ELi128ELb1ELb1ELb0ELb1ELb0ELb1EEEEEEEEEvNT_6ParamsE)
        .other          _ZN7cutlass13device_kernelIN5flash19enable_sm80_to_sm89INS1_16FlashAttnFwdSm80INS1_25CollectiveMainloopFwdSm80ILi4ELi1ELb0EN4cute5tupleIJNS5_1CILi128EEENS7_ILi80EEENS7_ILi64EEEEEELi64ENS_10bfloat16_tEfNS_4arch4Sm80ELb0ELb1ELb0ELb1ELb0ELb0ELb1ELb1EEENS1_21CollectiveEpilogueFwdINS6_IJS8_SA_S9_EEENS6_IJNS7_ILi1EEESI_SI_EEESC_SE_Li128ELb1ELb1ELb1ELb0EEENS1_36VarlenDynamicPersistentTileSchedulerILi128ELi80ELi128ELi128ELb1ELb1ELb0ELb1ELb0ELb1EEEEEEEEEvNT_6ParamsE,@"STO_CUDA_ENTRY STV_DEFAULT"
_ZN7cutlass13device_kernelIN5flash19enable_sm80_to_sm89INS1_16FlashAttnFwdSm80INS1_25CollectiveMainloopFwdSm80ILi4ELi1ELb0EN4cute5tupleIJNS5_1CILi128EEENS7_ILi80EEENS7_ILi64EEEEEELi64ENS_10bfloat16_tEfNS_4arch4Sm80ELb0ELb1ELb0ELb1ELb0ELb0ELb1ELb1EEENS1_21CollectiveEpilogueFwdINS6_IJS8_SA_S9_EEENS6_IJNS7_ILi1EEESI_SI_EEESC_SE_Li128ELb1ELb1ELb1ELb0EEENS1_36VarlenDynamicPersistentTileSchedulerILi128ELi80ELi128ELi128ELb1ELb1ELb0ELb1ELb0ELb1EEEEEEEEEvNT_6ParamsE:
[----:B------:R-:W-:Y:S01]  /*0000*/  LDC R1, c[0x0][0x37c] ;  /* 0x0000df00ff017b82 */ /* 0x000fe20000000800 */
[----:B------:R-:W-:Y:S05]  /*0010*/  EXIT ;  /* 0x000000000000794d */ /* 0x000fea0003800000 */
.L_x_13:
        /* <DEDUP_REMOVED lines=14> */
.L_x_31:


//--------------------- .text._ZN7cutlass13device_kernelIN5flash19enable_sm80_to_sm89INS1_16FlashAttnFwdSm80INS1_25CollectiveMainloopFwdSm80ILi4ELi1ELb0EN4cute5tupleIJNS5_1CILi128EEENS7_ILi80EEENS7_ILi64EEEEEELi64ENS_10bfloat16_tEfNS_4arch4Sm80ELb0ELb1ELb0ELb1ELb0ELb1ELb1ELb1EEENS1_21CollectiveEpilogueFwdINS6_IJS8_SA_S9_EEENS6_IJNS7_ILi1EEESI_SI_EEESC_SE_Li128ELb1ELb1ELb1ELb0EEENS1_36VarlenDynamicPersistentTileSchedulerILi128ELi80ELi128ELi128ELb1ELb1ELb0ELb1ELb0ELb1EEEEEEEEEvNT_6ParamsE --------------------------
	.section	.text._ZN7cutlass13device_kernelIN5flash19enable_sm80_to_sm89INS1_16FlashAttnFwdSm80INS1_25CollectiveMainloopFwdSm80ILi4ELi1ELb0EN4cute5tupleIJNS5_1CILi128EEENS7_ILi80EEENS7_ILi64EEEEEELi64ENS_10bfloat16_tEfNS_4arch4Sm80ELb0ELb1ELb0ELb1ELb0ELb1ELb1ELb1EEENS1_21CollectiveEpilogueFwdINS6_IJS8_SA_S9_EEENS6_IJNS7_ILi1EEESI_SI_EEESC_SE_Li128ELb1ELb1ELb1ELb0EEENS1_36VarlenDynamicPersistentTileSchedulerILi128ELi80ELi128ELi128ELb1ELb1ELb0ELb1ELb0ELb1EEEEEEEEEvNT_6ParamsE,"ax",@progbits
	.align	128
.text._ZN7cutlass13device_kernelIN5flash19enable_sm80_to_sm89INS1_16FlashAttnFwdSm80INS1_25CollectiveMainloopFwdSm80ILi4ELi1ELb0EN4cute5tupleIJNS5_1CILi128EEENS7_ILi80EEENS7_ILi64EEEEEELi64ENS_10bfloat16_tEfNS_4arch4Sm80ELb0ELb1ELb0ELb1ELb0ELb1ELb1ELb1EEENS1_21CollectiveEpilogueFwdINS6_IJS8_SA_S9_EEENS6_IJNS7_ILi1EEESI_SI_EEESC_SE_Li128ELb1ELb1ELb1ELb0EEENS1_36VarlenDynamicPersistentTileSchedulerILi128ELi80ELi128ELi128ELb1ELb1ELb0ELb1ELb0ELb1EEEEEEEEEvNT_6ParamsE:
        .type           _ZN7cutlass13device_kernelIN5flash19enable_sm80_to_sm89INS1_16FlashAttnFwdSm80INS1_25CollectiveMainloopFwdSm80ILi4ELi1ELb0EN4cute5tupleIJNS5_1CILi128EEENS7_ILi80EEENS7_ILi64EEEEEELi64ENS_10bfloat16_tEfNS_4arch4Sm80ELb0ELb1ELb0ELb1ELb0ELb1ELb1ELb1EEENS1_21CollectiveEpilogueFwdINS6_IJS8_SA_S9_EEENS6_IJNS7_ILi1EEESI_SI_EEESC_SE_Li128ELb1ELb1ELb1ELb0EEENS1_36VarlenDynamicPersistentTileSchedulerILi128ELi80ELi128ELi128ELb1ELb1ELb0ELb1ELb0ELb1EEEEEEEEEvNT_6ParamsE,@function
        .size           _ZN7cutlass13device_kernelIN5flash19enable_sm80_to_sm89INS1_16FlashAttnFwdSm80INS1_25CollectiveMainloopFwdSm80ILi4ELi1ELb0EN4cute5tupleIJNS5_1CILi128EEENS7_ILi80EEENS7_ILi64EEEEEELi64ENS_10bfloat16_tEfNS_4arch4Sm80ELb0ELb1ELb0ELb1ELb0ELb1ELb1ELb1EEENS1_21CollectiveEpilogueFwdINS6_IJS8_SA_S9_EEENS6_IJNS7_ILi1EEESI_SI_EEESC_SE_Li128ELb1ELb1ELb1ELb0EEENS1_36VarlenDynamicPersistentTileSchedulerILi128ELi80ELi128ELi128ELb1ELb1ELb0ELb1ELb0ELb1EEEEEEEEEvNT_6ParamsE,(.L_x_32 - _ZN7cutlass13device_kernelIN5flash19enable_sm80_to_sm89INS1_16FlashAttnFwdSm80INS1_25CollectiveMainloopFwdSm80ILi4ELi1ELb0EN4cute5tupleIJNS5_1CILi128EEENS7_ILi80EEENS7_ILi64EEEEEELi64ENS_10bfloat16_tEfNS_4arch4Sm80ELb0ELb1ELb0ELb1ELb0ELb1ELb1ELb1EEENS1_21CollectiveEpilogueFwdINS6_IJS8_SA_S9_EEENS6_IJNS7_ILi1EEESI_SI_EEESC_SE_Li128ELb1ELb1ELb1ELb0EEENS1_36VarlenDynamicPersistentTileSchedulerILi128ELi80ELi128ELi128ELb1ELb1ELb0ELb1ELb0ELb1EEEEEEEEEvNT_6ParamsE)
        .other          _ZN7cutlass13device_kernelIN5flash19enable_sm80_to_sm89INS1_16FlashAttnFwdSm80INS1_25CollectiveMainloopFwdSm80ILi4ELi1ELb0EN4cute5tupleIJNS5_1CILi128EEENS7_ILi80EEENS7_ILi64EEEEEELi64ENS_10bfloat16_tEfNS_4arch4Sm80ELb0ELb1ELb0ELb1ELb0ELb1ELb1ELb1EEENS1_21CollectiveEpilogueFwdINS6_IJS8_SA_S9_EEENS6_IJNS7_ILi1EEESI_SI_EEESC_SE_Li128ELb1ELb1ELb1ELb0EEENS1_36VarlenDynamicPersistentTileSchedulerILi128ELi80ELi128ELi128ELb1ELb1ELb0ELb1ELb0ELb1EEEEEEEEEvNT_6ParamsE,@"STO_CUDA_ENTRY STV_DEFAULT"
_ZN7cutlass13device_kernelIN5flash19enable_sm80_to_sm89INS1_16FlashAttnFwdSm80INS1_25CollectiveMainloopFwdSm80ILi4ELi1ELb0EN4cute5tupleIJNS5_1CILi128EEENS7_ILi80EEENS7_ILi64EEEEEELi64ENS_10bfloat16_tEfNS_4arch4Sm80ELb0ELb1ELb0ELb1ELb0ELb1ELb1ELb1EEENS1_21CollectiveEpilogueFwdINS6_IJS8_SA_S9_EEENS6_IJNS7_ILi1EEESI_SI_EEESC_SE_Li128ELb1ELb1ELb1ELb0EEENS1_36VarlenDynamicPersistentTileSchedulerILi128ELi80ELi128ELi128ELb1ELb1ELb0ELb1ELb0ELb1EEEEEEEEEvNT_6ParamsE:
[----:B------:R-:W-:Y:S01]  /*0000*/  LDC R1, c[0x0][0x37c] ;  /* 0x0000df00ff017b82 */ /* 0x000fe20000000800 */
[----:B------:R-:W-:Y:S05]  /*0010*/  EXIT ;  /* 0x000000000000794d */ /* 0x000fea0003800000 */
.L_x_14:
        /* <DEDUP_REMOVED lines=14> */
.L_x_32:


//--------------------- .text._ZN7cutlass13device_kernelIN5flash19enable_sm80_to_sm89INS1_16FlashAttnFwdSm80INS1_25CollectiveMainloopFwdSm80ILi4ELi1ELb0EN4cute5tupleIJNS5_1CILi128EEENS7_ILi112EEENS7_ILi64EEEEEELi64ENS_10bfloat16_tEfNS_4arch4Sm80ELb1ELb0ELb0ELb0ELb0ELb0ELb1ELb1EEENS1_21CollectiveEpilogueFwdINS6_IJS8_SA_S9_EEENS6_IJNS7_ILi1EEESI_SI_EEESC_SE_Li128ELb0ELb1ELb1ELb0EEENS1_30DynamicPersistentTileSchedulerILi128ELi128ELb1ELb1ELb0EEEEEEEEEvNT_6ParamsE --------------------------
	.section	.text._ZN7cutlass13device_kernelIN5flash19enable_sm80_to_sm89INS1_16FlashAttnFwdSm80INS1_25CollectiveMainloopFwdSm80ILi4ELi1ELb0EN4cute5tupleIJNS5_1CILi128EEENS7_ILi112EEENS7_ILi64EEEEEELi64ENS_10bfloat16_tEfNS_4arch4Sm80ELb1ELb0ELb0ELb0ELb0ELb0ELb1ELb1EEENS1_21CollectiveEpilogueFwdINS6_IJS8_SA_S9_EEENS6_IJNS7_ILi1EEESI_SI_EEESC_SE_Li128ELb0ELb1ELb1ELb0EEENS1_30DynamicPersistentTileSchedulerILi128ELi128ELb1ELb1ELb0EEEEEEEEEvNT_6ParamsE,"ax",@progbits
	.align	128
.text._ZN7cutlass13device_kernelIN5flash19enable_sm80_to_sm89INS1_16FlashAttnFwdSm80INS1_25CollectiveMainloopFwdSm80ILi4ELi1ELb0EN4cute5tupleIJNS5_1CILi128EEENS7_ILi112EEENS7_ILi64EEEEEELi64ENS_10bfloat16_tEfNS_4arch4Sm80ELb1ELb0ELb0ELb0ELb0ELb0ELb1ELb1EEENS1_21CollectiveEpilogueFwdINS6_IJS8_SA_S9_EEENS6_IJNS7_ILi1EEESI_SI_EEESC_SE_Li128ELb0ELb1ELb1ELb0EEENS1_30DynamicPersistentTileSchedulerILi128ELi128ELb1ELb1ELb0EEEEEEEEEvNT_6ParamsE:
        .type           _ZN7cutlass13device_kernelIN5flash19enable_sm80_to_sm89INS1_16FlashAttnFwdSm80INS1_25CollectiveMainloopFwdSm80ILi4ELi1ELb0EN4cute5tupleIJNS5_1CILi128EEENS7_ILi112EEENS7_ILi64EEEEEELi64ENS_10bfloat16_tEfNS_4arch4Sm80ELb1ELb0ELb0ELb0ELb0ELb0ELb1ELb1EEENS1_21CollectiveEpilogueFwdINS6_IJS8_SA_S9_EEENS6_IJNS7_ILi1EEESI_SI_EEESC_SE_Li128ELb0ELb1ELb1ELb0EEENS1_30DynamicPersistentTileSchedulerILi128ELi128ELb1ELb1ELb0EEEEEEEEEvNT_6ParamsE,@function
        .size           _ZN7cutlass13device_kernelIN5flash19enable_sm80_to_sm89INS1_16FlashAttnFwdSm80INS1_25CollectiveMainloopFwdSm80ILi4ELi1ELb0EN4cute5tupleIJNS5_1CILi128EEENS7_ILi112EEENS7_ILi64EEEEEELi64ENS_10bfloat16_tEfNS_4arch4Sm80ELb1ELb0ELb0ELb0ELb0ELb0ELb1ELb1EEENS1_21CollectiveEpilogueFwdINS6_IJS8_SA_S9_EEENS6_IJNS7_ILi1EEESI_SI_EEESC_SE_Li128ELb0ELb1ELb1ELb0EEENS1_30DynamicPersistentTileSchedulerILi128ELi128ELb1ELb1ELb0EEEEEEEEEvNT_6ParamsE,(.L_x_33 - _ZN7cutlass13device_kernelIN5flash19enable_sm80_to_sm89INS1_16FlashAttnFwdSm80INS1_25CollectiveMainloopFwdSm80ILi4ELi1ELb0EN4cute5tupleIJNS5_1CILi128EEENS7_ILi112EEENS7_ILi64EEEEEELi64ENS_10bfloat16_tEfNS_4arch4Sm80ELb1ELb0ELb0ELb0ELb0ELb0ELb1ELb1EEENS1_21CollectiveEpilogueFwdINS6_IJS8_SA_S9_EEENS6_IJNS7_ILi1EEESI_SI_EEESC_SE_Li128ELb0ELb1ELb1ELb0EEENS1_30DynamicPersistentTileSchedulerILi128ELi128ELb1ELb1ELb0EEEEEEEEEvNT_6ParamsE)
        .other          _ZN7cutlass13device_kernelIN5flash19enable_sm80_to_sm89INS1_16FlashAttnFwdSm80INS1_25CollectiveMainloopFwdSm80ILi4ELi1ELb0EN4cute5tupleIJNS5_1CILi128EEENS7_ILi112EEENS7_ILi64EEEEEELi64ENS_10bfloat16_tEfNS_4arch4Sm80ELb1ELb0ELb0ELb0ELb0ELb0ELb1ELb1EEENS1_21CollectiveEpilogueFwdINS6_IJS8_SA_S9_EEENS6_IJNS7_ILi1EEESI_SI_EEESC_SE_Li128ELb0ELb1ELb1ELb0EEENS1_30DynamicPersistentTileSchedulerILi128ELi128ELb1ELb1ELb0EEEEEEEEEvNT_6ParamsE,@"STO_CUDA_ENTRY STV_DEFAULT"
_ZN7cutlass13device_kernelIN5flash19enable_sm80_to_sm89INS1_16FlashAttnFwdSm80INS1_25CollectiveMainloopFwdSm80ILi4ELi1ELb0EN4cute5tupleIJNS5_1CILi128EEENS7_ILi112EEENS7_ILi64EEEEEELi64ENS_10bfloat16_tEfNS_4arch4Sm80ELb1ELb0ELb0ELb0ELb0ELb0ELb1ELb1EEENS1_21CollectiveEpilogueFwdINS6_IJS8_SA_S9_EEENS6_IJNS7_ILi1EEESI_SI_EEESC_SE_Li128ELb0ELb1ELb1ELb0EEENS1_30DynamicPersistentTileSchedulerILi128ELi128ELb1ELb1ELb0EEEEEEEEEvNT_6ParamsE:
[----:B------:R-:W-:Y:S01]  /*0000*/  LDC R1, c[0x0][0x37c] ;  /* 0x0000df00ff017b82 */ /* 0x000fe20000000800 */
[----:B------:R-:W-:Y:S05]  /*0010*/  EXIT ;  /* 0x000000000000794d */ /* 0x000fea0003800000 */
.L_x_15:
        /* <DEDUP_REMOVED lines=14> */
.L_x_33:


//--------------------- .text._ZN7cutlass13device_kernelIN5flash19enable_sm80_to_sm89INS1_16FlashAttnFwdSm80INS1_25CollectiveMainloopFwdSm80ILi4ELi1ELb0EN4cute5tupleIJNS5_1CILi128EEENS7_ILi80EEENS7_ILi64EEEEEELi64ENS_10bfloat16_tEfNS_4arch4Sm80ELb1ELb0ELb0ELb1ELb0ELb0ELb1ELb1EEENS1_21CollectiveEpilogueFwdINS6_IJS8_SA_S9_EEENS6_IJNS7_ILi1EEESI_SI_EEESC_SE_Li128ELb1ELb1ELb1ELb0EEENS1_36VarlenDynamicPersistentTileSchedulerILi128ELi80ELi128ELi128ELb1ELb1ELb0ELb1ELb1ELb1EEEEEEEEEvNT_6ParamsE --------------------------
	.section	.text._ZN7cutlass13device_kernelIN5flash19enable_sm80_to_sm89INS1_16FlashAttnFwdSm80INS1_25CollectiveMainloopFwdSm80ILi4ELi1ELb0EN4cute5tupleIJNS5_1CILi128EEENS7_ILi80EEENS7_ILi64EEEEEELi64ENS_10bfloat16_tEfNS_4arch4Sm80ELb1ELb0ELb0ELb1ELb0ELb0ELb1ELb1EEENS1_21CollectiveEpilogueFwdINS6_IJS8_SA_S9_EEENS6_IJNS7_ILi1EEESI_SI_EEESC_SE_Li128ELb1ELb1ELb1ELb0EEENS1_36VarlenDynamicPersistentTileSchedulerILi128ELi80ELi128ELi128ELb1ELb1ELb0ELb1ELb1ELb1EEEEEEEEEvNT_6ParamsE,"ax",@progbits
	.align	128
.text._ZN7cutlass13device_kernelIN5flash19enable_sm80_to_sm89INS1_16FlashAttnFwdSm80INS1_25CollectiveMainloopFwdSm80ILi4ELi1ELb0EN4cute5tupleIJNS5_1CILi128EEENS7_ILi80EEENS7_ILi64EEEEEELi64ENS_10bfloat16_tEfNS_4arch4Sm80ELb1ELb0ELb0ELb1ELb0ELb0ELb1ELb1EEENS1_21CollectiveEpilogueFwdINS6_IJS8_SA_S9_EEENS6_IJNS7_ILi1EEESI_SI_EEESC_SE_Li128ELb1ELb1ELb1ELb0EEENS1_36VarlenDynamicPersistentTileSchedulerILi128ELi80ELi128ELi128ELb1ELb1ELb0ELb1ELb1ELb1EEEEEEEEEvNT_6ParamsE:
        .type           _ZN7cutlass13device_kernelIN5flash19enable_sm80_to_sm89INS1_16FlashAttnFwdSm80INS1_25CollectiveMainloopFwdSm80ILi4ELi1ELb0EN4cute5tupleIJNS5_1CILi128EEENS7_ILi80EEENS7_ILi64EEEEEELi64ENS_10bfloat16_tEfNS_4arch4Sm80ELb1ELb0ELb0ELb1ELb0ELb0ELb1ELb1EEENS1_21CollectiveEpilogueFwdINS6_IJS8_SA_S9_EEENS6_IJNS7_ILi1EEESI_SI_EEESC_SE_Li128ELb1ELb1ELb1ELb0EEENS1_36VarlenDynamicPersistentTileSchedulerILi128ELi80ELi128ELi128ELb1ELb1ELb0ELb1ELb1ELb1EEEEEEEEEvNT_6ParamsE,@function
        .size           _ZN7cutlass13device_kernelIN5flash19enable_sm80_to_sm89INS1_16FlashAttnFwdSm80INS1_25CollectiveMainloopFwdSm80ILi4ELi1ELb0EN4cute5tupleIJNS5_1CILi128EEENS7_ILi80EEENS7_ILi64EEEEEELi64ENS_10bfloat16_tEfNS_4arch4Sm80ELb1ELb0ELb0ELb1ELb0ELb0ELb1ELb1EEENS1_21CollectiveEpilogueFwdINS6_IJS8_SA_S9_EEENS6_IJNS7_ILi1EEESI_SI_EEESC_SE_Li128ELb1ELb1ELb1ELb0EEENS1_36VarlenDynamicPersistentTileSchedulerILi128ELi80ELi128ELi128ELb1ELb1ELb0ELb1ELb1ELb1EEEEEEEEEvNT_6ParamsE,(.L_x_34 - _ZN7cutlass13device_kernelIN5flash19enable_sm80_to_sm89INS1_16FlashAttnFwdSm80INS1_25CollectiveMainloopFwdSm80ILi4ELi1ELb0EN4cute5tupleIJNS5_1CILi128EEENS7_ILi80EEENS7_ILi64EEEEEELi64ENS_10bfloat16_tEfNS_4arch4Sm80ELb1ELb0ELb0ELb1ELb0ELb0ELb1ELb1EEENS1_21CollectiveEpilogueFwdINS6_IJS8_SA_S9_EEENS6_IJNS7_ILi1EEESI_SI_EEESC_SE_Li128ELb1ELb1ELb1ELb0EEENS1_36VarlenDynamicPersistentTileSchedulerILi128ELi80ELi128ELi128ELb1ELb1ELb0ELb1ELb1ELb1EEEEEEEEEvNT_6ParamsE)
        .other          _ZN7cutlass13device_kernelIN5flash19enable_sm80_to_sm89INS1_16FlashAttnFwdSm80INS1_25CollectiveMainloopFwdSm80ILi4ELi1ELb0EN4cute5tupleIJNS5_1CILi128EEENS7_ILi80EEENS7_ILi64EEEEEELi64ENS_10bfloat16_tEfNS_4arch4Sm80ELb1ELb0ELb0ELb1ELb0ELb0ELb1ELb1EEENS1_21CollectiveEpilogueFwdINS6_IJS8_SA_S9_EEENS6_IJNS7_ILi1EEESI_SI_EEESC_SE_Li128ELb1ELb1ELb1ELb0EEENS1_36VarlenDynamicPersistentTileSchedulerILi128ELi80ELi128ELi128ELb1ELb1ELb0ELb1ELb1ELb1EEEEEEEEEvNT_6ParamsE,@"STO_CUDA_ENTRY STV_DEFAULT"
_ZN7cutlass13device_kernelIN5flash19enable_sm80_to_sm89INS1_16FlashAttnFwdSm80INS1_25CollectiveMainloopFwdSm80ILi4ELi1ELb0EN4cute5tupleIJNS5_1CILi128EEENS7_ILi80EEENS7_ILi64EEEEEELi64ENS_10bfloat16_tEfNS_4arch4Sm80ELb1ELb0ELb0ELb1ELb0ELb0ELb1ELb1EEENS1_21CollectiveEpilogueFwdINS6_IJS8_SA_S9_EEENS6_IJNS7_ILi1EEESI_SI_EEESC_SE_Li128ELb1ELb1ELb1ELb0EEENS1_36VarlenDynamicPersistentTileSchedulerILi128ELi80ELi128ELi128ELb1ELb1ELb0ELb1ELb1ELb1EEEEEEEEEvNT_6ParamsE:
[----:B------:R-:W-:Y:S01]  /*0000*/  LDC R1, c[0x0][0x37c] ;  /* 0x0000df00ff017b82 */ /* 0x000fe20000000800 */
[----:B------:R-:W-:Y:S05]  /*0010*/  EXIT ;  /* 0x000000000000794d */ /* 0x000fea0003800000 */
.L_x_16:
        /* <DEDUP_REMOVED lines=14> */
.L_x_34:


//--------------------- .text._ZN7cutlass13device_kernelIN5flash19enable_sm80_to_sm89INS1_16FlashAttnFwdSm80INS1_25CollectiveMainloopFwdSm80ILi4ELi1ELb0EN4cute5tupleIJNS5_1CILi128EEENS7_ILi80EEENS7_ILi64EEEEEELi64ENS_10bfloat16_tEfNS_4arch4Sm80ELb1ELb0ELb0ELb1ELb0ELb1ELb1ELb1EEENS1_21CollectiveEpilogueFwdINS6_IJS8_SA_S9_EEENS6_IJNS7_ILi1EEESI_SI_EEESC_SE_Li128ELb1ELb1ELb1ELb0EEENS1_36VarlenDynamicPersistentTileSchedulerILi128ELi80ELi128ELi128ELb1ELb1ELb0ELb1ELb1ELb1EEEEEEEEEvNT_6ParamsE --------------------------
	.section	.text._ZN7cutlass13device_kernelIN5flash19enable_sm80_to_sm89INS1_16FlashAttnFwdSm80INS1_25CollectiveMainloopFwdSm80ILi4ELi1ELb0EN4cute5tupleIJNS5_1CILi128EEENS7_ILi80EEENS7_ILi64EEEEEELi64ENS_10bfloat16_tEfNS_4arch4Sm80ELb1ELb0ELb0ELb1ELb0ELb1ELb1ELb1EEENS1_21CollectiveEpilogueFwdINS6_IJS8_SA_S9_EEENS6_IJNS7_ILi1EEESI_SI_EEESC_SE_Li128ELb1ELb1ELb1ELb0EEENS1_36VarlenDynamicPersistentTileSchedulerILi128ELi80ELi128ELi128ELb1ELb1ELb0ELb1ELb1ELb1EEEEEEEEEvNT_6ParamsE,"ax",@progbits
	.align	128
.text._ZN7cutlass13device_kernelIN5flash19enable_sm80_to_sm89INS1_16FlashAttnFwdSm80INS1_25CollectiveMainloopFwdSm80ILi4ELi1ELb0EN4cute5tupleIJNS5_1CILi128EEENS7_ILi80EEENS7_ILi64EEEEEELi64ENS_10bfloat16_tEfNS_4arch4Sm80ELb1ELb0ELb0ELb1ELb0ELb1ELb1ELb1EEENS1_21CollectiveEpilogueFwdINS6_IJS8_SA_S9_EEENS6_IJNS7_ILi1EEESI_SI_EEESC_SE_Li128ELb1ELb1ELb1ELb0EEENS1_36VarlenDynamicPersistentTileSchedulerILi128ELi80ELi128ELi128ELb1ELb1ELb0ELb1ELb1ELb1EEEEEEEEEvNT_6ParamsE:
        .type           _ZN7cutlass13device_kernelIN5flash19enable_sm80_to_sm89INS1_16FlashAttnFwdSm80INS1_25CollectiveMainloopFwdSm80ILi4ELi1ELb0EN4cute5tupleIJNS5_1CILi128EEENS7_ILi80EEENS7_ILi64EEEEEELi64ENS_10bfloat16_tEfNS_4arch4Sm80ELb1ELb0ELb0ELb1ELb0ELb1ELb1ELb1EEENS1_21CollectiveEpilogueFwdINS6_IJS8_SA_S9_EEENS6_IJNS7_ILi1EEESI_SI_EEESC_SE_Li128ELb1ELb1ELb1ELb0EEENS1_36VarlenDynamicPersistentTileSchedulerILi128ELi80ELi128ELi128ELb1ELb1ELb0ELb1ELb1ELb1EEEEEEEEEvNT_6ParamsE,@function
        .size           _ZN7cutlass13device_kernelIN5flash19enable_sm80_to_sm89INS1_16FlashAttnFwdSm80INS1_25CollectiveMainloopFwdSm80ILi4ELi1ELb0EN4cute5tupleIJNS5_1CILi128EEENS7_ILi80EEENS7_ILi64EEEEEELi64ENS_10bfloat16_tEfNS_4arch4Sm80ELb1ELb0ELb0ELb1ELb0ELb1ELb1ELb1EEENS1_21CollectiveEpilogueFwdINS6_IJS8_SA_S9_EEENS6_IJNS7_ILi1EEESI_SI_EEESC_SE_Li128ELb1ELb1ELb1ELb0EEENS1_36VarlenDynamicPersistentTileSchedulerILi128ELi80ELi128ELi128ELb1ELb1ELb0ELb1ELb1ELb1EEEEEEEEEvNT_6ParamsE,(.L_x_35 - _ZN7cutlass13device_kernelIN5flash19enable_sm80_to_sm89INS1_16FlashAttnFwdSm80INS1_25CollectiveMainloopFwdSm80ILi4ELi1ELb0EN4cute5tupleIJNS5_1CILi128EEENS7_ILi80EEENS7_ILi64EEEEEELi64ENS_10bfloat16_tEfNS_4arch4Sm80ELb1ELb0ELb0ELb1ELb0ELb1ELb1ELb1EEENS1_21CollectiveEpilogueFwdINS6_IJS8_SA_S9_EEENS6_IJNS7_ILi1EEESI_SI_EEESC_SE_Li128ELb1ELb1ELb1ELb0EEENS1_36VarlenDynamicPersistentTileSchedulerILi128ELi80ELi128ELi128ELb1ELb1ELb0ELb1ELb1ELb1EEEEEEEEEvNT_6ParamsE)
        .other          _ZN7cutlass13device_kernelIN5flash19enable_sm80_to_sm89INS1_16FlashAttnFwdSm80INS1_25CollectiveMainloopFwdSm80ILi4ELi1ELb0EN4cute5tupleIJNS5_1CILi128EEENS7_ILi80EEENS7_ILi64EEEEEELi64ENS_10bfloat16_tEfNS_4arch4Sm80ELb1ELb0ELb0ELb1ELb0ELb1ELb1ELb1EEENS1_21CollectiveEpilogueFwdINS6_IJS8_SA_S9_EEENS6_IJNS7_ILi1EEESI_SI_EEESC_SE_Li128ELb1ELb1ELb1ELb0EEENS1_36VarlenDynamicPersistentTileSchedulerILi128ELi80ELi128ELi128ELb1ELb1ELb0ELb1ELb1ELb1EEEEEEEEEvNT_6ParamsE,@"STO_CUDA_ENTRY STV_DEFAULT"
_ZN7cutlass13device_kernelIN5flash19enable_sm80_to_sm89INS1_16FlashAttnFwdSm80INS1_25CollectiveMainloopFwdSm80ILi4ELi1ELb0EN4cute5tupleIJNS5_1CILi128EEENS7_ILi80EEENS7_ILi64EEEEEELi64ENS_10bfloat16_tEfNS_4arch4Sm80ELb1ELb0ELb0ELb1ELb0ELb1ELb1ELb1EEENS1_21CollectiveEpilogueFwdINS6_IJS8_SA_S9_EEENS6_IJNS7_ILi1EEESI_SI_EEESC_SE_Li128ELb1ELb1ELb1ELb0EEENS1_36VarlenDynamicPersistentTileSchedulerILi128ELi80ELi128ELi128ELb1ELb1ELb0ELb1ELb1ELb1EEEEEEEEEvNT_6ParamsE:
[----:B------:R-:W-:Y:S01]  /*0000*/  LDC R1, c[0x0][0x37c] ;  /* 0x0000df00ff017b82 */ /* 0x000fe20000000800 */
[----:B------:R-:W-:Y:S05]  /*0010*/  EXIT ;  /* 0x000000000000794d */ /* 0x000fea0003800000 */
.L_x_17:
        /* <DEDUP_REMOVED lines=14> */
.L_x_35:


//--------------------- .nv.shared.reserved.0     --------------------------
	.section	.nv.shared.reserved.0,"aw",@nobits
	.weak		__nv_reservedSMEM_offset_0_alias
	.size		__nv_reservedSMEM_offset_0_alias, 0, 64
	.other		__nv_reservedSMEM_offset_0_alias,@"STO_CUDA_RESERVED_SHARED STV_DEFAULT"
__nv_reservedSMEM_offset_0_alias:
	.zero		0
	.zero		64


//--------------------- .nv.global                --------------------------
	.section	.nv.global,"aw",@nobits
.nv.global:
	.type		_ZN82_INTERNAL_21a4f107_46_flash_fwd_hdim64_bf16_split_softcapall_sm80_cu_21e1f8cb_33154cute1_E,@object
	.size		_ZN82_INTERNAL_21a4f107_46_flash_fwd_hdim64_bf16_split_softcapall_sm80_cu_21e1f8cb_33154cute1_E,(_ZN82_INTERNAL_21a4f107_46_flash_fwd_hdim64_bf16_split_softcapall_sm80_cu_21e1f8cb_33154cuda3std3__45__cpo6cbeginE - _ZN82_INTERNAL_21a4f107_46_flash_fwd_hdim64_bf16_split_softcapall_sm80_cu_21e1f8cb_33154cute1_E)
_ZN82_INTERNAL_21a4f107_46_flash_fwd_hdim64_bf16_split_softcapall_sm80_cu_21e1f8cb_33154cute1_E:
	.zero		1
	.type		_ZN82_INTERNAL_21a4f107_46_flash_fwd_hdim64_bf16_split_softcapall_sm80_cu_21e1f8cb_33154cuda3std3__45__cpo6cbeginE,@object
	.size		_ZN82_INTERNAL_21a4f107_46_flash_fwd_hdim64_bf16_split_softcapall_sm80_cu_21e1f8cb_33154cuda3std3__45__cpo6cbeginE,(_ZN82_INTERNAL_21a4f107_46_flash_fwd_hdim64_bf16_split_softcapall_sm80_cu_21e1f8cb_33154cuda3std3__48in_placeE - _ZN82_INTERNAL_21a4f107_46_flash_fwd_hdim64_bf16_split_softcapall_sm80_cu_21e1f8cb_33154cuda3std3__45__cpo6cbeginE)
_ZN82_INTERNAL_21a4f107_46_flash_fwd_hdim64_bf16_split_softcapall_sm80_cu_21e1f8cb_33154cuda3std3__45__cpo6cbeginE:
	.zero		1
	.type		_ZN82_INTERNAL_21a4f107_46_flash_fwd_hdim64_bf16_split_softcapall_sm80_cu_21e1f8cb_33154cuda3std3__48in_placeE,@object
	.size		_ZN82_INTERNAL_21a4f107_46_flash_fwd_hdim64_bf16_split_softcapall_sm80_cu_21e1f8cb_33154cuda3std3__48in_placeE,(_ZN82_INTERNAL_21a4f107_46_flash_fwd_hdim64_bf16_split_softcapall_sm80_cu_21e1f8cb_33154cuda3std6ranges3__45__cpo9iter_moveE - _ZN82_INTERNAL_21a4f107_46_flash_fwd_hdim64_bf16_split_softcapall_sm80_cu_21e1f8cb_33154cuda3std3__48in_placeE)
_ZN82_INTERNAL_21a4f107_46_flash_fwd_hdim64_bf16_split_softcapall_sm80_cu_21e1f8cb_33154cuda3std3__48in_placeE:
	.zero		1
	.type		_ZN82_INTERNAL_21a4f107_46_flash_fwd_hdim64_bf16_split_softcapall_sm80_cu_21e1f8cb_33154cuda3std6ranges3__45__cpo9iter_moveE,@object
	.size		_ZN82_INTERNAL_21a4f107_46_flash_fwd_hdim64_bf16_split_softcapall_sm80_cu_21e1f8cb_33154cuda3std6ranges3__45__cpo9iter_moveE,(_ZN82_INTERNAL_21a4f107_46_flash_fwd_hdim64_bf16_split_softcapall_sm80_cu_21e1f8cb_33154cuda3std3__45__cpo5beginE - _ZN82_INTERNAL_21a4f107_46_flash_fwd_hdim64_bf16_split_softcapall_sm80_cu_21e1f8cb_33154cuda3std6ranges3__45__cpo9iter_moveE)
_ZN82_INTERNAL_21a4f107_46_flash_fwd_hdim64_bf16_split_softcapall_sm80_cu_21e1f8cb_33154cuda3std6ranges3__45__cpo9iter_moveE:
	.zero		1
	.type		_ZN82_INTERNAL_21a4f107_46_flash_fwd_hdim64_bf16_split_softcapall_sm80_cu_21e1f8cb_33154cuda3std3__45__cpo5beginE,@object
	.size		_ZN82_INTERNAL_21a4f107_46_flash_fwd_hdim64_bf16_split_softcapall_sm80_cu_21e1f8cb_33154cuda3std3__45__cpo5beginE,(_ZN82_INTERNAL_21a4f107_46_flash_fwd_hdim64_bf16_split_softcapall_sm80_cu_21e1f8cb_33154cuda3std3__484_GLOBAL__N__21a4f107_46_flash_fwd_hdim64_bf16_split_softcapall_sm80_cu_21e1f8cb_33156ignoreE - _ZN82_INTERNAL_21a4f107_46_flash_fwd_hdim64_bf16_split_softcapall_sm80_cu_21e1f8cb_33154cuda3std3__45__cpo5beginE)
_ZN82_INTERNAL_21a4f107_46_flash_fwd_hdim64_bf16_split_softcapall_sm80_cu_21e1f8cb_33154cuda3std3__45__cpo5beginE:
	.zero		1
	.type		_ZN82_INTERNAL_21a4f107_46_flash_fwd_hdim64_bf16_split_softcapall_sm80_cu_21e1f8cb_33154cuda3std3__484_GLOBAL__N__21a4f107_46_flash_fwd_hdim64_bf16_split_softcapall_sm80_cu_21e1f8cb_33156ignoreE,@object
	.size		_ZN82_INTERNAL_21a4f107_46_flash_fwd_hdim64_bf16_split_softcapall_sm80_cu_21e1f8cb_33154cuda3std3__484_GLOBAL__N__21a4f107_46_flash_fwd_hdim64_bf16_split_softcapall_sm80_cu_21e1f8cb_33156ignoreE,(_ZN82_INTERNAL_21a4f107_46_flash_fwd_hdim64_bf16_split_softcapall_sm80_cu_21e1f8cb_33154cute7productE - _ZN82_INTERNAL_21a4f107_46_flash_fwd_hdim64_bf16_split_softcapall_sm80_cu_21e1f8cb_33154cuda3std3__484_GLOBAL__N__21a4f107_46_flash_fwd_hdim64_bf16_split_softcapall_sm80_cu_21e1f8cb_33156ignoreE)
_ZN82_INTERNAL_21a4f107_46_flash_fwd_hdim64_bf16_split_softcapall_sm80_cu_21e1f8cb_33154cuda3std3__484_GLOBAL__N__21a4f107_46_flash_fwd_hdim64_bf16_split_softcapall_sm80_cu_21e1f8cb_33156ignoreE:
	.zero		1
	.type		_ZN82_INTERNAL_21a4f107_46_flash_fwd_hdim64_bf16_split_softcapall_sm80_cu_21e1f8cb_33154cute7productE,@object
	.size		_ZN82_INTERNAL_21a4f107_46_flash_fwd_hdim64_bf16_split_softcapall_sm80_cu_21e1f8cb_33154cute7productE,(_ZN82_INTERNAL_21a4f107_46_flash_fwd_hdim64_bf16_split_softcapall_sm80_cu_21e1f8cb_33154cuda3std3__45__cpo3endE - _ZN82_INTERNAL_21a4f107_46_flash_fwd_hdim64_bf16_split_softcapall_sm80_cu_21e1f8cb_33154cute7productE)
_ZN82_INTERNAL_21a4f107_46_flash_fwd_hdim64_bf16_split_softcapall_sm80_cu_21e1f8cb_33154cute7productE:
	.zero		1
	.type		_ZN82_INTERNAL_21a4f107_46_flash_fwd_hdim64_bf16_split_softcapall_sm80_cu_21e1f8cb_33154cuda3std3__45__cpo3endE,@object
	.size		_ZN82_INTERNAL_21a4f107_46_flash_fwd_hdim64_bf16_split_softcapall_sm80_cu_21e1f8cb_33154cuda3std3__45__cpo3endE,(_ZN82_INTERNAL_21a4f107_46_flash_fwd_hdim64_bf16_split_softcapall_sm80_cu_21e1f8cb_33154cuda3std3__419piecewise_constructE - _ZN82_INTERNAL_21a4f107_46_flash_fwd_hdim64_bf16_split_softcapall_sm80_cu_21e1f8cb_33154cuda3std3__45__cpo3endE)
_ZN82_INTERNAL_21a4f107_46_flash_fwd_hdim64_bf16_split_softcapall_sm80_cu_21e1f8cb_33154cuda3std3__45__cpo3endE:
	.zero		1
	.type		_ZN82_INTERNAL_21a4f107_46_flash_fwd_hdim64_bf16_split_softcapall_sm80_cu_21e1f8cb_33154cuda3std3__419piecewise_constructE,@object
	.size		_ZN82_INTERNAL_21a4f107_46_flash_fwd_hdim64_bf16_split_softcapall_sm80_cu_21e1f8cb_33154cuda3std3__419piecewise_constructE,(_ZN82_INTERNAL_21a4f107_46_flash_fwd_hdim64_bf16_split_softcapall_sm80_cu_21e1f8cb_33154cuda3std3__45__cpo4cendE - _ZN82_INTERNAL_21a4f107_46_flash_fwd_hdim64_bf16_split_softcapall_sm80_cu_21e1f8cb_33154cuda3std3__419piecewise_constructE)
_ZN82_INTERNAL_21a4f107_46_flash_fwd_hdim64_bf16_split_softcapall_sm80_cu_21e1f8cb_33154cuda3std3__419piecewise_constructE:
	.zero		1
	.type		_ZN82_INTERNAL_21a4f107_46_flash_fwd_hdim64_bf16_split_softcapall_sm80_cu_21e1f8cb_33154cuda3std3__45__cpo4cendE,@object
	.size		_ZN82_INTERNAL_21a4f107_46_flash_fwd_hdim64_bf16_split_softcapall_sm80_cu_21e1f8cb_33154cuda3std3__45__cpo4cendE,(_ZN82_INTERNAL_21a4f107_46_flash_fwd_hdim64_bf16_split_softcapall_sm80_cu_21e1f8cb_33154cuda3std6ranges3__45__cpo4swapE - _ZN82_INTERNAL_21a4f107_46_flash_fwd_hdim64_bf16_split_softcapall_sm80_cu_21e1f8cb_33154cuda3std3__45__cpo4cendE)
_ZN82_INTERNAL_21a4f107_46_flash_fwd_hdim64_bf16_split_softcapall_sm80_cu_21e1f8cb_33154cuda3std3__45__cpo4cendE:
	.zero		1
	.type		_ZN82_INTERNAL_21a4f107_46_flash_fwd_hdim64_bf16_split_softcapall_sm80_cu_21e1f8cb_33154cuda3std6ranges3__45__cpo4swapE,@object
	.size		_ZN82_INTERNAL_21a4f107_46_flash_fwd_hdim64_bf16_split_softcapall_sm80_cu_21e1f8cb_33154cuda3std6ranges3__45__cpo4swapE,(.L_7 - _ZN82_INTERNAL_21a4f107_46_flash_fwd_hdim64_bf16_split_softcapall_sm80_cu_21e1f8cb_33154cuda3std6ranges3__45__cpo4swapE)
_ZN82_INTERNAL_21a4f107_46_flash_fwd_hdim64_bf16_split_softcapall_sm80_cu_21e1f8cb_33154cuda3std6ranges3__45__cpo4swapE:
	.zero		1
.L_7:


//--------------------- .nv.constant0._ZN7cutlass13device_kernelIN5flash19enable_sm80_to_sm89INS1_16FlashAttnFwdSm80INS1_25CollectiveMainloopFwdSm80ILi4ELi1ELb0EN4cute5tupleIJNS5_1CILi128EEENS7_ILi112EEENS7_ILi64EEEEEELi64ENS_10bfloat16_tEfNS_4arch4Sm80ELb0ELb0ELb1ELb0ELb0ELb0ELb1ELb1EEENS1_21CollectiveEpilogueFwdINS6_IJS8_SA_S9_EEENS6_IJNS7_ILi1EEESI_SI_EEESC_SE_Li128ELb0ELb1ELb1ELb0EEENS1_19SingleTileSchedulerILb0ELb1ELb1ELi128EEEEEEEEEvNT_6ParamsE --------------------------
	.section	.nv.constant0._ZN7cutlass13device_kernelIN5flash19enable_sm80_to_sm89INS1_16FlashAttnFwdSm80INS1_25CollectiveMainloopFwdSm80ILi4ELi1ELb0EN4cute5tupleIJNS5_1CILi128EEENS7_ILi112EEENS7_ILi64EEEEEELi64ENS_10bfloat16_tEfNS_4arch4Sm80ELb0ELb0ELb1ELb0ELb0ELb0ELb1ELb1EEENS1_21CollectiveEpilogueFwdINS6_IJS8_SA_S9_EEENS6_IJNS7_ILi1EEESI_SI_EEESC_SE_Li128ELb0ELb1ELb1ELb0EEENS1_19SingleTileSchedulerILb0ELb1ELb1ELi128EEEEEEEEEvNT_6ParamsE,"a",@progbits
	.sectionflags	@""
	.align	4
.nv.constant0._ZN7cutlass13device_kernelIN5flash19enable_sm80_to_sm89INS1_16FlashAttnFwdSm80INS1_25CollectiveMainloopFwdSm80ILi4ELi1ELb0EN4cute5tupleIJNS5_1CILi128EEENS7_ILi112EEENS7_ILi64EEEEEELi64ENS_10bfloat16_tEfNS_4arch4Sm80ELb0ELb0ELb1ELb0ELb0ELb0ELb1ELb1EEENS1_21CollectiveEpilogueFwdINS6_IJS8_SA_S9_EEENS6_IJNS7_ILi1EEESI_SI_EEESC_SE_Li128ELb0ELb1ELb1ELb0EEENS1_19SingleTileSchedulerILb0ELb1ELb1ELi128EEEEEEEEEvNT_6ParamsE:
	.zero		1944


//--------------------- .nv.constant0._ZN7cutlass13device_kernelIN5flash19enable_sm80_to_sm89INS1_16FlashAttnFwdSm80INS1_25CollectiveMainloopFwdSm80ILi4ELi1ELb0EN4cute5tupleIJNS5_1CILi128EEENS7_ILi80EEENS7_ILi64EEEEEELi64ENS_10bfloat16_tEfNS_4arch4Sm80ELb0ELb0ELb1ELb1ELb0ELb0ELb1ELb1EEENS1_21CollectiveEpilogueFwdINS6_IJS8_SA_S9_EEENS6_IJNS7_ILi1EEESI_SI_EEESC_SE_Li128ELb1ELb1ELb1ELb0EEENS1_36VarlenDynamicPersistentTileSchedulerILi128ELi80ELi128ELi128ELb1ELb1ELb0ELb0ELb1ELb1EEEEEEEEEvNT_6ParamsE --------------------------
	.section	.nv.constant0._ZN7cutlass13device_kernelIN5flash19enable_sm80_to_sm89INS1_16FlashAttnFwdSm80INS1_25CollectiveMainloopFwdSm80ILi4ELi1ELb0EN4cute5tupleIJNS5_1CILi128EEENS7_ILi80EEENS7_ILi64EEEEEELi64ENS_10bfloat16_tEfNS_4arch4Sm80ELb0ELb0ELb1ELb1ELb0ELb0ELb1ELb1EEENS1_21CollectiveEpilogueFwdINS6_IJS8_SA_S9_EEENS6_IJNS7_ILi1EEESI_SI_EEESC_SE_Li128ELb1ELb1ELb1ELb0EEENS1_36VarlenDynamicPersistentTileSchedulerILi128ELi80ELi128ELi128ELb1ELb1ELb0ELb0ELb1ELb1EEEEEEEEEvNT_6ParamsE,"a",@progbits
	.sectionflags	@""
	.align	4
.nv.constant0._ZN7cutlass13device_kernelIN5flash19enable_sm80_to_sm89INS1_16FlashAttnFwdSm80INS1_25CollectiveMainloopFwdSm80ILi4ELi1ELb0EN4cute5tupleIJNS5_1CILi128EEENS7_ILi80EEENS7_ILi64EEEEEELi64ENS_10bfloat16_tEfNS_4arch4Sm80ELb0ELb0ELb1ELb1ELb0ELb0ELb1ELb1EEENS1_21CollectiveEpilogueFwdINS6_IJS8_SA_S9_EEENS6_IJNS7_ILi1EEESI_SI_EEESC_SE_Li128ELb1ELb1ELb1ELb0EEENS1_36VarlenDynamicPersistentTileSchedulerILi128ELi80ELi128ELi128ELb1ELb1ELb0ELb0ELb1ELb1EEEEEEEEEvNT_6ParamsE:
	.zero		1976


//--------------------- .nv.constant0._ZN7cutlass13device_kernelIN5flash19enable_sm80_to_sm89INS1_16FlashAttnFwdSm80INS1_25CollectiveMainloopFwdSm80ILi4ELi1ELb0EN4cute5tupleIJNS5_1CILi128EEENS7_ILi80EEENS7_ILi64EEEEEELi64ENS_10bfloat16_tEfNS_4arch4Sm80ELb0ELb0ELb1ELb1ELb0ELb1ELb1ELb1EEENS1_21CollectiveEpilogueFwdINS6_IJS8_SA_S9_EEENS6_IJNS7_ILi1EEESI_SI_EEESC_SE_Li128ELb1ELb1ELb1ELb0EEENS1_36VarlenDynamicPersistentTileSchedulerILi128ELi80ELi128ELi128ELb1ELb1ELb0ELb0ELb1ELb1EEEEEEEEEvNT_6ParamsE --------------------------
	.section	.nv.constant0._ZN7cutlass13device_kernelIN5flash19enable_sm80_to_sm89INS1_16FlashAttnFwdSm80INS1_25CollectiveMainloopFwdSm80ILi4ELi1ELb0EN4cute5tupleIJNS5_1CILi128EEENS7_ILi80EEENS7_ILi64EEEEEELi64ENS_10bfloat16_tEfNS_4arch4Sm80ELb0ELb0ELb1ELb1ELb0ELb1ELb1ELb1EEENS1_21CollectiveEpilogueFwdINS6_IJS8_SA_S9_EEENS6_IJNS7_ILi1EEESI_SI_EEESC_SE_Li128ELb1ELb1ELb1ELb0EEENS1_36VarlenDynamicPersistentTileSchedulerILi128ELi80ELi128ELi128ELb1ELb1ELb0ELb0ELb1ELb1EEEEEEEEEvNT_6ParamsE,"a",@progbits
	.sectionflags	@""
	.align	4
.nv.constant0._ZN7cutlass13device_kernelIN5flash19enable_sm80_to_sm89INS1_16FlashAttnFwdSm80INS1_25CollectiveMainloopFwdSm80ILi4ELi1ELb0EN4cute5tupleIJNS5_1CILi128EEENS7_ILi80EEENS7_ILi64EEEEEELi64ENS_10bfloat16_tEfNS_4arch4Sm80ELb0ELb0ELb1ELb1ELb0ELb1ELb1ELb1EEENS1_21CollectiveEpilogueFwdINS6_IJS8_SA_S9_EEENS6_IJNS7_ILi1EEESI_SI_EEESC_SE_Li128ELb1ELb1ELb1ELb0EEENS1_36VarlenDynamicPersistentTileSchedulerILi128ELi80ELi128ELi128ELb1ELb1ELb0ELb0ELb1ELb1EEEEEEEEEvNT_6ParamsE:
	.zero		1976


//--------------------- .nv.constant0._ZN7cutlass13device_kernelIN5flash19enable_sm80_to_sm89INS1_16FlashAttnFwdSm80INS1_25CollectiveMainloopFwdSm80ILi4ELi1ELb0EN4cute5tupleIJNS5_1CILi128EEENS7_ILi96EEENS7_ILi64EEEEEELi64ENS_10bfloat16_tEfNS_4arch4Sm80ELb0ELb1ELb1ELb0ELb0ELb0ELb1ELb1EEENS1_21CollectiveEpilogueFwdINS6_IJS8_SA_S9_EEENS6_IJNS7_ILi1EEESI_SI_EEESC_SE_Li128ELb0ELb1ELb1ELb0EEENS1_19SingleTileSchedulerILb0ELb1ELb1ELi128EEEEEEEEEvNT_6ParamsE --------------------------
	.section	.nv.constant0._ZN7cutlass13device_kernelIN5flash19enable_sm80_to_sm89INS1_16FlashAttnFwdSm80INS1_25CollectiveMainloopFwdSm80ILi4ELi1ELb0EN4cute5tupleIJNS5_1CILi128EEENS7_ILi96EEENS7_ILi64EEEEEELi64ENS_10bfloat16_tEfNS_4arch4Sm80ELb0ELb1ELb1ELb0ELb0ELb0ELb1ELb1EEENS1_21CollectiveEpilogueFwdINS6_IJS8_SA_S9_EEENS6_IJNS7_ILi1EEESI_SI_EEESC_SE_Li128ELb0ELb1ELb1ELb0EEENS1_19SingleTileSchedulerILb0ELb1ELb1ELi128EEEEEEEEEvNT_6ParamsE,"a",@progbits
	.sectionflags	@""
	.align	4
.nv.constant0._ZN7cutlass13device_kernelIN5flash19enable_sm80_to_sm89INS1_16FlashAttnFwdSm80INS1_25CollectiveMainloopFwdSm80ILi4ELi1ELb0EN4cute5tupleIJNS5_1CILi128EEENS7_ILi96EEENS7_ILi64EEEEEELi64ENS_10bfloat16_tEfNS_4arch4Sm80ELb0ELb1ELb1ELb0ELb0ELb0ELb1ELb1EEENS1_21CollectiveEpilogueFwdINS6_IJS8_SA_S9_EEENS6_IJNS7_ILi1EEESI_SI_EEESC_SE_Li128ELb0ELb1ELb1ELb0EEENS1_19SingleTileSchedulerILb0ELb1ELb1ELi128EEEEEEEEEvNT_6ParamsE:
	.zero		1944


//--------------------- .nv.constant0._ZN7cutlass13device_kernelIN5flash19enable_sm80_to_sm89INS1_16FlashAttnFwdSm80INS1_25CollectiveMainloopFwdSm80ILi4ELi1ELb0EN4cute5tupleIJNS5_1CILi128EEENS7_ILi80EEENS7_ILi64EEEEEELi64ENS_10bfloat16_tEfNS_4arch4Sm80ELb0ELb1ELb1ELb1ELb0ELb0ELb1ELb1EEENS1_21CollectiveEpilogueFwdINS6_IJS8_SA_S9_EEENS6_IJNS7_ILi1EEESI_SI_EEESC_SE_Li128ELb1ELb1ELb1ELb0EEENS1_36VarlenDynamicPersistentTileSchedulerILi128ELi80ELi128ELi128ELb1ELb1ELb0ELb1ELb0ELb1EEEEEEEEEvNT_6ParamsE --------------------------
	.section	.nv.constant0._ZN7cutlass13device_kernelIN5flash19enable_sm80_to_sm89INS1_16FlashAttnFwdSm80INS1_25CollectiveMainloopFwdSm80ILi4ELi1ELb0EN4cute5tupleIJNS5_1CILi128EEENS7_ILi80EEENS7_ILi64EEEEEELi64ENS_10bfloat16_tEfNS_4arch4Sm80ELb0ELb1ELb1ELb1ELb0ELb0ELb1ELb1EEENS1_21CollectiveEpilogueFwdINS6_IJS8_SA_S9_EEENS6_IJNS7_ILi1EEESI_SI_EEESC_SE_Li128ELb1ELb1ELb1ELb0EEENS1_36VarlenDynamicPersistentTileSchedulerILi128ELi80ELi128ELi128ELb1ELb1ELb0ELb1ELb0ELb1EEEEEEEEEvNT_6ParamsE,"a",@progbits
	.sectionflags	@""
	.align	4
.nv.constant0._ZN7cutlass13device_kernelIN5flash19enable_sm80_to_sm89INS1_16FlashAttnFwdSm80INS1_25CollectiveMainloopFwdSm80ILi4ELi1ELb0EN4cute5tupleIJNS5_1CILi128EEENS7_ILi80EEENS7_ILi64EEEEEELi64ENS_10bfloat16_tEfNS_4arch4Sm80ELb0ELb1ELb1ELb1ELb0ELb0ELb1ELb1EEENS1_21CollectiveEpilogueFwdINS6_IJS8_SA_S9_EEENS6_IJNS7_ILi1EEESI_SI_EEESC_SE_Li128ELb1ELb1ELb1ELb0EEENS1_36VarlenDynamicPersistentTileSchedulerILi128ELi80ELi128ELi128ELb1ELb1ELb0ELb1ELb0ELb1EEEEEEEEEvNT_6ParamsE:
	.zero		1976


//--------------------- .nv.constant0._ZN7cutlass13device_kernelIN5flash19enable_sm80_to_sm89INS1_16FlashAttnFwdSm80INS1_25CollectiveMainloopFwdSm80ILi4ELi1ELb0EN4cute5tupleIJNS5_1CILi128EEENS7_ILi80EEENS7_ILi64EEEEEELi64ENS_10bfloat16_tEfNS_4arch4Sm80ELb0ELb1ELb1ELb1ELb0ELb1ELb1ELb1EEENS1_21CollectiveEpilogueFwdINS6_IJS8_SA_S9_EEENS6_IJNS7_ILi1EEESI_SI_EEESC_SE_Li128ELb1ELb1ELb1ELb0EEENS1_36VarlenDynamicPersistentTileSchedulerILi128ELi80ELi128ELi128ELb1ELb1ELb0ELb1ELb0ELb1EEEEEEEEEvNT_6ParamsE --------------------------
	.section	.nv.constant0._ZN7cutlass13device_kernelIN5flash19enable_sm80_to_sm89INS1_16FlashAttnFwdSm80INS1_25CollectiveMainloopFwdSm80ILi4ELi1ELb0EN4cute5tupleIJNS5_1CILi128EEENS7_ILi80EEENS7_ILi64EEEEEELi64ENS_10bfloat16_tEfNS_4arch4Sm80ELb0ELb1ELb1ELb1ELb0ELb1ELb1ELb1EEENS1_21CollectiveEpilogueFwdINS6_IJS8_SA_S9_EEENS6_IJNS7_ILi1EEESI_SI_EEESC_SE_Li128ELb1ELb1ELb1ELb0EEENS1_36VarlenDynamicPersistentTileSchedulerILi128ELi80ELi128ELi128ELb1ELb1ELb0ELb1ELb0ELb1EEEEEEEEEvNT_6ParamsE,"a",@progbits
	.sectionflags	@""
	.align	4
.nv.constant0._ZN7cutlass13device_kernelIN5flash19enable_sm80_to_sm89INS1_16FlashAttnFwdSm80INS1_25CollectiveMainloopFwdSm80ILi4ELi1ELb0EN4cute5tupleIJNS5_1CILi128EEENS7_ILi80EEENS7_ILi64EEEEEELi64ENS_10bfloat16_tEfNS_4arch4Sm80ELb0ELb1ELb1ELb1ELb0ELb1ELb1ELb1EEENS1_21CollectiveEpilogueFwdINS6_IJS8_SA_S9_EEENS6_IJNS7_ILi1EEESI_SI_EEESC_SE_Li128ELb1ELb1ELb1ELb0EEENS1_36VarlenDynamicPersistentTileSchedulerILi128ELi80ELi128ELi128ELb1ELb1ELb0ELb1ELb0ELb1EEEEEEEEEvNT_6ParamsE:
	.zero		1976


//--------------------- .nv.constant0._ZN7cutlass13device_kernelIN5flash19enable_sm80_to_sm89INS1_16FlashAttnFwdSm80INS1_25CollectiveMainloopFwdSm80ILi4ELi1ELb0EN4cute5tupleIJNS5_1CILi128EEENS7_ILi112EEENS7_ILi64EEEEEELi64ENS_10bfloat16_tEfNS_4arch4Sm80ELb1ELb0ELb1ELb0ELb0ELb0ELb1ELb1EEENS1_21CollectiveEpilogueFwdINS6_IJS8_SA_S9_EEENS6_IJNS7_ILi1EEESI_SI_EEESC_SE_Li128ELb0ELb1ELb1ELb0EEENS1_30DynamicPersistentTileSchedulerILi128ELi128ELb1ELb1ELb0EEEEEEEEEvNT_6ParamsE --------------------------
	.section	.nv.constant0._ZN7cutlass13device_kernelIN5flash19enable_sm80_to_sm89INS1_16FlashAttnFwdSm80INS1_25CollectiveMainloopFwdSm80ILi4ELi1ELb0EN4cute5tupleIJNS5_1CILi128EEENS7_ILi112EEENS7_ILi64EEEEEELi64ENS_10bfloat16_tEfNS_4arch4Sm80ELb1ELb0ELb1ELb0ELb0ELb0ELb1ELb1EEENS1_21CollectiveEpilogueFwdINS6_IJS8_SA_S9_EEENS6_IJNS7_ILi1EEESI_SI_EEESC_SE_Li128ELb0ELb1ELb1ELb0EEENS1_30DynamicPersistentTileSchedulerILi128ELi128ELb1ELb1ELb0EEEEEEEEEvNT_6ParamsE,"a",@progbits
	.sectionflags	@""
	.align	4
.nv.constant0._ZN7cutlass13device_kernelIN5flash19enable_sm80_to_sm89INS1_16FlashAttnFwdSm80INS1_25CollectiveMainloopFwdSm80ILi4ELi1ELb0EN4cute5tupleIJNS5_1CILi128EEENS7_ILi112EEENS7_ILi64EEEEEELi64ENS_10bfloat16_tEfNS_4arch4Sm80ELb1ELb0ELb1ELb0ELb0ELb0ELb1ELb1EEENS1_21CollectiveEpilogueFwdINS6_IJS8_SA_S9_EEENS6_IJNS7_ILi1EEESI_SI_EEESC_SE_Li128ELb0ELb1ELb1ELb0EEENS1_30DynamicPersistentTileSchedulerILi128ELi128ELb1ELb1ELb0EEEEEEEEEvNT_6ParamsE:
	.zero		1960


//--------------------- .nv.constant0._ZN7cutlass13device_kernelIN5flash19enable_sm80_to_sm89INS1_16FlashAttnFwdSm80INS1_25CollectiveMainloopFwdSm80ILi4ELi1ELb0EN4cute5tupleIJNS5_1CILi128EEENS7_ILi80EEENS7_ILi64EEEEEELi64ENS_10bfloat16_tEfNS_4arch4Sm80ELb1ELb0ELb1ELb1ELb0ELb0ELb1ELb1EEENS1_21CollectiveEpilogueFwdINS6_IJS8_SA_S9_EEENS6_IJNS7_ILi1EEESI_SI_EEESC_SE_Li128ELb1ELb1ELb1ELb0EEENS1_36VarlenDynamicPersistentTileSchedulerILi128ELi80ELi128ELi128ELb1ELb1ELb0ELb1ELb1ELb1EEEEEEEEEvNT_6ParamsE --------------------------
	.section	.nv.constant0._ZN7cutlass13device_kernelIN5flash19enable_sm80_to_sm89INS1_16FlashAttnFwdSm80INS1_25CollectiveMainloopFwdSm80ILi4ELi1ELb0EN4cute5tupleIJNS5_1CILi128EEENS7_ILi80EEENS7_ILi64EEEEEELi64ENS_10bfloat16_tEfNS_4arch4Sm80ELb1ELb0ELb1ELb1ELb0ELb0ELb1ELb1EEENS1_21CollectiveEpilogueFwdINS6_IJS8_SA_S9_EEENS6_IJNS7_ILi1EEESI_SI_EEESC_SE_Li128ELb1ELb1ELb1ELb0EEENS1_36VarlenDynamicPersistentTileSchedulerILi128ELi80ELi128ELi128ELb1ELb1ELb0ELb1ELb1ELb1EEEEEEEEEvNT_6ParamsE,"a",@progbits
	.sectionflags	@""
	.align	4
.nv.constant0._ZN7cutlass13device_kernelIN5flash19enable_sm80_to_sm89INS1_16FlashAttnFwdSm80INS1_25CollectiveMainloopFwdSm80ILi4ELi1ELb0EN4cute5tupleIJNS5_1CILi128EEENS7_ILi80EEENS7_ILi64EEEEEELi64ENS_10bfloat16_tEfNS_4arch4Sm80ELb1ELb0ELb1ELb1ELb0ELb0ELb1ELb1EEENS1_21CollectiveEpilogueFwdINS6_IJS8_SA_S9_EEENS6_IJNS7_ILi1EEESI_SI_EEESC_SE_Li128ELb1ELb1ELb1ELb0EEENS1_36VarlenDynamicPersistentTileSchedulerILi128ELi80ELi128ELi128ELb1ELb1ELb0ELb1ELb1ELb1EEEEEEEEEvNT_6ParamsE:
	.zero		1976


//--------------------- .nv.constant0._ZN7cutlass13device_kernelIN5flash19enable_sm80_to_sm89INS1_16FlashAttnFwdSm80INS1_25CollectiveMainloopFwdSm80ILi4ELi1ELb0EN4cute5tupleIJNS5_1CILi128EEENS7_ILi80EEENS7_ILi64EEEEEELi64ENS_10bfloat16_tEfNS_4arch4Sm80ELb1ELb0ELb1ELb1ELb0ELb1ELb1ELb1EEENS1_21CollectiveEpilogueFwdINS6_IJS8_SA_S9_EEENS6_IJNS7_ILi1EEESI_SI_EEESC_SE_Li128ELb1ELb1ELb1ELb0EEENS1_36VarlenDynamicPersistentTileSchedulerILi128ELi80ELi128ELi128ELb1ELb1ELb0ELb1ELb1ELb1EEEEEEEEEvNT_6ParamsE --------------------------
	.section	.nv.constant0._ZN7cutlass13device_kernelIN5flash19enable_sm80_to_sm89INS1_16FlashAttnFwdSm80INS1_25CollectiveMainloopFwdSm80ILi4ELi1ELb0EN4cute5tupleIJNS5_1CILi128EEENS7_ILi80EEENS7_ILi64EEEEEELi64ENS_10bfloat16_tEfNS_4arch4Sm80ELb1ELb0ELb1ELb1ELb0ELb1ELb1ELb1EEENS1_21CollectiveEpilogueFwdINS6_IJS8_SA_S9_EEENS6_IJNS7_ILi1EEESI_SI_EEESC_SE_Li128ELb1ELb1ELb1ELb0EEENS1_36VarlenDynamicPersistentTileSchedulerILi128ELi80ELi128ELi128ELb1ELb1ELb0ELb1ELb1ELb1EEEEEEEEEvNT_6ParamsE,"a",@progbits
	.sectionflags	@""
	.align	4
.nv.constant0._ZN7cutlass13device_kernelIN5flash19enable_sm80_to_sm89INS1_16FlashAttnFwdSm80INS1_25CollectiveMainloopFwdSm80ILi4ELi1ELb0EN4cute5tupleIJNS5_1CILi128EEENS7_ILi80EEENS7_ILi64EEEEEELi64ENS_10bfloat16_tEfNS_4arch4Sm80ELb1ELb0ELb1ELb1ELb0ELb1ELb1ELb1EEENS1_21CollectiveEpilogueFwdINS6_IJS8_SA_S9_EEENS6_IJNS7_ILi1EEESI_SI_EEESC_SE_Li128ELb1ELb1ELb1ELb0EEENS1_36VarlenDynamicPersistentTileSchedulerILi128ELi80ELi128ELi128ELb1ELb1ELb0ELb1ELb1ELb1EEEEEEEEEvNT_6ParamsE:
	.zero		1976


//--------------------- .nv.constant0._ZN7cutlass13device_kernelIN5flash19enable_sm80_to_sm89INS1_16FlashAttnFwdSm80INS1_25CollectiveMainloopFwdSm80ILi4ELi1ELb0EN4cute5tupleIJNS5_1CILi128EEENS7_ILi112EEENS7_ILi64EEEEEELi64ENS_10bfloat16_tEfNS_4arch4Sm80ELb0ELb0ELb0ELb0ELb0ELb0ELb1ELb1EEENS1_21CollectiveEpilogueFwdINS6_IJS8_SA_S9_EEENS6_IJNS7_ILi1EEESI_SI_EEESC_SE_Li128ELb0ELb1ELb1ELb0EEENS1_19SingleTileSchedulerILb0ELb1ELb1ELi128EEEEEEEEEvNT_6ParamsE --------------------------
	.section	.nv.constant0._ZN7cutlass13device_kernelIN5flash19enable_sm80_to_sm89INS1_16FlashAttnFwdSm80INS1_25CollectiveMainloopFwdSm80ILi4ELi1ELb0EN4cute5tupleIJNS5_1CILi128EEENS7_ILi112EEENS7_ILi64EEEEEELi64ENS_10bfloat16_tEfNS_4arch4Sm80ELb0ELb0ELb0ELb0ELb0ELb0ELb1ELb1EEENS1_21CollectiveEpilogueFwdINS6_IJS8_SA_S9_EEENS6_IJNS7_ILi1EEESI_SI_EEESC_SE_Li128ELb0ELb1ELb1ELb0EEENS1_19SingleTileSchedulerILb0ELb1ELb1ELi128EEEEEEEEEvNT_6ParamsE,"a",@progbits
	.sectionflags	@""
	.align	4
.nv.constant0._ZN7cutlass13device_kernelIN5flash19enable_sm80_to_sm89INS1_16FlashAttnFwdSm80INS1_25CollectiveMainloopFwdSm80ILi4ELi1ELb0EN4cute5tupleIJNS5_1CILi128EEENS7_ILi112EEENS7_ILi64EEEEEELi64ENS_10bfloat16_tEfNS_4arch4Sm80ELb0ELb0ELb0ELb0ELb0ELb0ELb1ELb1EEENS1_21CollectiveEpilogueFwdINS6_IJS8_SA_S9_EEENS6_IJNS7_ILi1EEESI_SI_EEESC_SE_Li128ELb0ELb1ELb1ELb0EEENS1_19SingleTileSchedulerILb0ELb1ELb1ELi128EEEEEEEEEvNT_6ParamsE:
	.zero		1944


//--------------------- .nv.constant0._ZN7cutlass13device_kernelIN5flash19enable_sm80_to_sm89INS1_16FlashAttnFwdSm80INS1_25CollectiveMainloopFwdSm80ILi4ELi1ELb0EN4cute5tupleIJNS5_1CILi128EEENS7_ILi80EEENS7_ILi64EEEEEELi64ENS_10bfloat16_tEfNS_4arch4Sm80ELb0ELb0ELb0ELb1ELb0ELb0ELb1ELb1EEENS1_21CollectiveEpilogueFwdINS6_IJS8_SA_S9_EEENS6_IJNS7_ILi1EEESI_SI_EEESC_SE_Li128ELb1ELb1ELb1ELb0EEENS1_36VarlenDynamicPersistentTileSchedulerILi128ELi80ELi128ELi128ELb1ELb1ELb0ELb0ELb1ELb1EEEEEEEEEvNT_6ParamsE --------------------------
	.section	.nv.constant0._ZN7cutlass13device_kernelIN5flash19enable_sm80_to_sm89INS1_16FlashAttnFwdSm80INS1_25CollectiveMainloopFwdSm80ILi4ELi1ELb0EN4cute5tupleIJNS5_1CILi128EEENS7_ILi80EEENS7_ILi64EEEEEELi64ENS_10bfloat16_tEfNS_4arch4Sm80ELb0ELb0ELb0ELb1ELb0ELb0ELb1ELb1EEENS1_21CollectiveEpilogueFwdINS6_IJS8_SA_S9_EEENS6_IJNS7_ILi1EEESI_SI_EEESC_SE_Li128ELb1ELb1ELb1ELb0EEENS1_36VarlenDynamicPersistentTileSchedulerILi128ELi80ELi128ELi128ELb1ELb1ELb0ELb0ELb1ELb1EEEEEEEEEvNT_6ParamsE,"a",@progbits
	.sectionflags	@""
	.align	4
.nv.constant0._ZN7cutlass13device_kernelIN5flash19enable_sm80_to_sm89INS1_16FlashAttnFwdSm80INS1_25CollectiveMainloopFwdSm80ILi4ELi1ELb0EN4cute5tupleIJNS5_1CILi128EEENS7_ILi80EEENS7_ILi64EEEEEELi64ENS_10bfloat16_tEfNS_4arch4Sm80ELb0ELb0ELb0ELb1ELb0ELb0ELb1ELb1EEENS1_21CollectiveEpilogueFwdINS6_IJS8_SA_S9_EEENS6_IJNS7_ILi1EEESI_SI_EEESC_SE_Li128ELb1ELb1ELb1ELb0EEENS1_36VarlenDynamicPersistentTileSchedulerILi128ELi80ELi128ELi128ELb1ELb1ELb0ELb0ELb1ELb1EEEEEEEEEvNT_6ParamsE:
	.zero		1976


//--------------------- .nv.constant0._ZN7cutlass13device_kernelIN5flash19enable_sm80_to_sm89INS1_16FlashAttnFwdSm80INS1_25CollectiveMainloopFwdSm80ILi4ELi1ELb0EN4cute5tupleIJNS5_1CILi128EEENS7_ILi80EEENS7_ILi64EEEEEELi64ENS_10bfloat16_tEfNS_4arch4Sm80ELb0ELb0ELb0ELb1ELb0ELb1ELb1ELb1EEENS1_21CollectiveEpilogueFwdINS6_IJS8_SA_S9_EEENS6_IJNS7_ILi1EEESI_SI_EEESC_SE_Li128ELb1ELb1ELb1ELb0EEENS1_36VarlenDynamicPersistentTileSchedulerILi128ELi80ELi128ELi128ELb1ELb1ELb0ELb0ELb1ELb1EEEEEEEEEvNT_6ParamsE --------------------------
	.section	.nv.constant0._ZN7cutlass13device_kernelIN5flash19enable_sm80_to_sm89INS1_16FlashAttnFwdSm80INS1_25CollectiveMainloopFwdSm80ILi4ELi1ELb0EN4cute5tupleIJNS5_1CILi128EEENS7_ILi80EEENS7_ILi64EEEEEELi64ENS_10bfloat16_tEfNS_4arch4Sm80ELb0ELb0ELb0ELb1ELb0ELb1ELb1ELb1EEENS1_21CollectiveEpilogueFwdINS6_IJS8_SA_S9_EEENS6_IJNS7_ILi1EEESI_SI_EEESC_SE_Li128ELb1ELb1ELb1ELb0EEENS1_36VarlenDynamicPersistentTileSchedulerILi128ELi80ELi128ELi128ELb1ELb1ELb0ELb0ELb1ELb1EEEEEEEEEvNT_6ParamsE,"a",@progbits
	.sectionflags	@""
	.align	4
.nv.constant0._ZN7cutlass13device_kernelIN5flash19enable_sm80_to_sm89INS1_16FlashAttnFwdSm80INS1_25CollectiveMainloopFwdSm80ILi4ELi1ELb0EN4cute5tupleIJNS5_1CILi128EEENS7_ILi80EEENS7_ILi64EEEEEELi64ENS_10bfloat16_tEfNS_4arch4Sm80ELb0ELb0ELb0ELb1ELb0ELb1ELb1ELb1EEENS1_21CollectiveEpilogueFwdINS6_IJS8_SA_S9_EEENS6_IJNS7_ILi1EEESI_SI_EEESC_SE_Li128ELb1ELb1ELb1ELb0EEENS1_36VarlenDynamicPersistentTileSchedulerILi128ELi80ELi128ELi128ELb1ELb1ELb0ELb0ELb1ELb1EEEEEEEEEvNT_6ParamsE:
	.zero		1976


//--------------------- .nv.constant0._ZN7cutlass13device_kernelIN5flash19enable_sm80_to_sm89INS1_16FlashAttnFwdSm80INS1_25CollectiveMainloopFwdSm80ILi4ELi1ELb0EN4cute5tupleIJNS5_1CILi128EEENS7_ILi96EEENS7_ILi64EEEEEELi64ENS_10bfloat16_tEfNS_4arch4Sm80ELb0ELb1ELb0ELb0ELb0ELb0ELb1ELb1EEENS1_21CollectiveEpilogueFwdINS6_IJS8_SA_S9_EEENS6_IJNS7_ILi1EEESI_SI_EEESC_SE_Li128ELb0ELb1ELb1ELb0EEENS1_19SingleTileSchedulerILb0ELb1ELb1ELi128EEEEEEEEEvNT_6ParamsE --------------------------
	.section	.nv.constant0._ZN7cutlass13device_kernelIN5flash19enable_sm80_to_sm89INS1_16FlashAttnFwdSm80INS1_25CollectiveMainloopFwdSm80ILi4ELi1ELb0EN4cute5tupleIJNS5_1CILi128EEENS7_ILi96EEENS7_ILi64EEEEEELi64ENS_10bfloat16_tEfNS_4arch4Sm80ELb0ELb1ELb0ELb0ELb0ELb0ELb1ELb1EEENS1_21CollectiveEpilogueFwdINS6_IJS8_SA_S9_EEENS6_IJNS7_ILi1EEESI_SI_EEESC_SE_Li128ELb0ELb1ELb1ELb0EEENS1_19SingleTileSchedulerILb0ELb1ELb1ELi128EEEEEEEEEvNT_6ParamsE,"a",@progbits
	.sectionflags	@""
	.align	4
.nv.constant0._ZN7cutlass13device_kernelIN5flash19enable_sm80_to_sm89INS1_16FlashAttnFwdSm80INS1_25CollectiveMainloopFwdSm80ILi4ELi1ELb0EN4cute5tupleIJNS5_1CILi128EEENS7_ILi96EEENS7_ILi64EEEEEELi64ENS_10bfloat16_tEfNS_4arch4Sm80ELb0ELb1ELb0ELb0ELb0ELb0ELb1ELb1EEENS1_21CollectiveEpilogueFwdINS6_IJS8_SA_S9_EEENS6_IJNS7_ILi1EEESI_SI_EEESC_SE_Li128ELb0ELb1ELb1ELb0EEENS1_19SingleTileSchedulerILb0ELb1ELb1ELi128EEEEEEEEEvNT_6ParamsE:
	.zero		1944


//--------------------- .nv.constant0._ZN7cutlass13device_kernelIN5flash19enable_sm80_to_sm89INS1_16FlashAttnFwdSm80INS1_25CollectiveMainloopFwdSm80ILi4ELi1ELb0EN4cute5tupleIJNS5_1CILi128EEENS7_ILi80EEENS7_ILi64EEEEEELi64ENS_10bfloat16_tEfNS_4arch4Sm80ELb0ELb1ELb0ELb1ELb0ELb0ELb1ELb1EEENS1_21CollectiveEpilogueFwdINS6_IJS8_SA_S9_EEENS6_IJNS7_ILi1EEESI_SI_EEESC_SE_Li128ELb1ELb1ELb1ELb0EEENS1_36VarlenDynamicPersistentTileSchedulerILi128ELi80ELi128ELi128ELb1ELb1ELb0ELb1ELb0ELb1EEEEEEEEEvNT_6ParamsE --------------------------
	.section	.nv.constant0._ZN7cutlass13device_kernelIN5flash19enable_sm80_to_sm89INS1_16FlashAttnFwdSm80INS1_25CollectiveMainloopFwdSm80ILi4ELi1ELb0EN4cute5tupleIJNS5_1CILi128EEENS7_ILi80EEENS7_ILi64EEEEEELi64ENS_10bfloat16_tEfNS_4arch4Sm80ELb0ELb1ELb0ELb1ELb0ELb0ELb1ELb1EEENS1_21CollectiveEpilogueFwdINS6_IJS8_SA_S9_EEENS6_IJNS7_ILi1EEESI_SI_EEESC_SE_Li128ELb1ELb1ELb1ELb0EEENS1_36VarlenDynamicPersistentTileSchedulerILi128ELi80ELi128ELi128ELb1ELb1ELb0ELb1ELb0ELb1EEEEEEEEEvNT_6ParamsE,"a",@progbits
	.sectionflags	@""
	.align	4
.nv.constant0._ZN7cutlass13device_kernelIN5flash19enable_sm80_to_sm89INS1_16FlashAttnFwdSm80INS1_25CollectiveMainloopFwdSm80ILi4ELi1ELb0EN4cute5tupleIJNS5_1CILi128EEENS7_ILi80EEENS7_ILi64EEEEEELi64ENS_10bfloat16_tEfNS_4arch4Sm80ELb0ELb1ELb0ELb1ELb0ELb0ELb1ELb1EEENS1_21CollectiveEpilogueFwdINS6_IJS8_SA_S9_EEENS6_IJNS7_ILi1EEESI_SI_EEESC_SE_Li128ELb1ELb1ELb1ELb0EEENS1_36VarlenDynamicPersistentTileSchedulerILi128ELi80ELi128ELi128ELb1ELb1ELb0ELb1ELb0ELb1EEEEEEEEEvNT_6ParamsE:
	.zero		1976


//--------------------- .nv.constant0._ZN7cutlass13device_kernelIN5flash19enable_sm80_to_sm89INS1_16FlashAttnFwdSm80INS1_25CollectiveMainloopFwdSm80ILi4ELi1ELb0EN4cute5tupleIJNS5_1CILi128EEENS7_ILi80EEENS7_ILi64EEEEEELi64ENS_10bfloat16_tEfNS_4arch4Sm80ELb0ELb1ELb0ELb1ELb0ELb1ELb1ELb1EEENS1_21CollectiveEpilogueFwdINS6_IJS8_SA_S9_EEENS6_IJNS7_ILi1EEESI_SI_EEESC_SE_Li128ELb1ELb1ELb1ELb0EEENS1_36VarlenDynamicPersistentTileSchedulerILi128ELi80ELi128ELi128ELb1ELb1ELb0ELb1ELb0ELb1EEEEEEEEEvNT_6ParamsE --------------------------
	.section	.nv.constant0._ZN7cutlass13device_kernelIN5flash19enable_sm80_to_sm89INS1_16FlashAttnFwdSm80INS1_25CollectiveMainloopFwdSm80ILi4ELi1ELb0EN4cute5tupleIJNS5_1CILi128EEENS7_ILi80EEENS7_ILi64EEEEEELi64ENS_10bfloat16_tEfNS_4arch4Sm80ELb0ELb1ELb0ELb1ELb0ELb1ELb1ELb1EEENS1_21CollectiveEpilogueFwdINS6_IJS8_SA_S9_EEENS6_IJNS7_ILi1EEESI_SI_EEESC_SE_Li128ELb1ELb1ELb1ELb0EEENS1_36VarlenDynamicPersistentTileSchedulerILi128ELi80ELi128ELi128ELb1ELb1ELb0ELb1ELb0ELb1EEEEEEEEEvNT_6ParamsE,"a",@progbits
	.sectionflags	@""
	.align	4
.nv.constant0._ZN7cutlass13device_kernelIN5flash19enable_sm80_to_sm89INS1_16FlashAttnFwdSm80INS1_25CollectiveMainloopFwdSm80ILi4ELi1ELb0EN4cute5tupleIJNS5_1CILi128EEENS7_ILi80EEENS7_ILi64EEEEEELi64ENS_10bfloat16_tEfNS_4arch4Sm80ELb0ELb1ELb0ELb1ELb0ELb1ELb1ELb1EEENS1_21CollectiveEpilogueFwdINS6_IJS8_SA_S9_EEENS6_IJNS7_ILi1EEESI_SI_EEESC_SE_Li128ELb1ELb1ELb1ELb0EEENS1_36VarlenDynamicPersistentTileSchedulerILi128ELi80ELi128ELi128ELb1ELb1ELb0ELb1ELb0ELb1EEEEEEEEEvNT_6ParamsE:
	.zero		1976


//--------------------- .nv.constant0._ZN7cutlass13device_kernelIN5flash19enable_sm80_to_sm89INS1_16FlashAttnFwdSm80INS1_25CollectiveMainloopFwdSm80ILi4ELi1ELb0EN4cute5tupleIJNS5_1CILi128EEENS7_ILi112EEENS7_ILi64EEEEEELi64ENS_10bfloat16_tEfNS_4arch4Sm80ELb1ELb0ELb0ELb0ELb0ELb0ELb1ELb1EEENS1_21CollectiveEpilogueFwdINS6_IJS8_SA_S9_EEENS6_IJNS7_ILi1EEESI_SI_EEESC_SE_Li128ELb0ELb1ELb1ELb0EEENS1_30DynamicPersistentTileSchedulerILi128ELi128ELb1ELb1ELb0EEEEEEEEEvNT_6ParamsE --------------------------
	.section	.nv.constant0._ZN7cutlass13device_kernelIN5flash19enable_sm80_to_sm89INS1_16FlashAttnFwdSm80INS1_25CollectiveMainloopFwdSm80ILi4ELi1ELb0EN4cute5tupleIJNS5_1CILi128EEENS7_ILi112EEENS7_ILi64EEEEEELi64ENS_10bfloat16_tEfNS_4arch4Sm80ELb1ELb0ELb0ELb0ELb0ELb0ELb1ELb1EEENS1_21CollectiveEpilogueFwdINS6_IJS8_SA_S9_EEENS6_IJNS7_ILi1EEESI_SI_EEESC_SE_Li128ELb0ELb1ELb1ELb0EEENS1_30DynamicPersistentTileSchedulerILi128ELi128ELb1ELb1ELb0EEEEEEEEEvNT_6ParamsE,"a",@progbits
	.sectionflags	@""
	.align	4
.nv.constant0._ZN7cutlass13device_kernelIN5flash19enable_sm80_to_sm89INS1_16FlashAttnFwdSm80INS1_25CollectiveMainloopFwdSm80ILi4ELi1ELb0EN4cute5tupleIJNS5_1CILi128EEENS7_ILi112EEENS7_ILi64EEEEEELi64ENS_10bfloat16_tEfNS_4arch4Sm80ELb1ELb0ELb0ELb0ELb0ELb0ELb1ELb1EEENS1_21CollectiveEpilogueFwdINS6_IJS8_SA_S9_EEENS6_IJNS7_ILi1EEESI_SI_EEESC_SE_Li128ELb0ELb1ELb1ELb0EEENS1_30DynamicPersistentTileSchedulerILi128ELi128ELb1ELb1ELb0EEEEEEEEEvNT_6ParamsE:
	.zero		1960


//--------------------- .nv.constant0._ZN7cutlass13device_kernelIN5flash19enable_sm80_to_sm89INS1_16FlashAttnFwdSm80INS1_25CollectiveMainloopFwdSm80ILi4ELi1ELb0EN4cute5tupleIJNS5_1CILi128EEENS7_ILi80EEENS7_ILi64EEEEEELi64ENS_10bfloat16_tEfNS_4arch4Sm80ELb1ELb0ELb0ELb1ELb0ELb0ELb1ELb1EEENS1_21CollectiveEpilogueFwdINS6_IJS8_SA_S9_EEENS6_IJNS7_ILi1EEESI_SI_EEESC_SE_Li128ELb1ELb1ELb1ELb0EEENS1_36VarlenDynamicPersistentTileSchedulerILi128ELi80ELi128ELi128ELb1ELb1ELb0ELb1ELb1ELb1EEEEEEEEEvNT_6ParamsE --------------------------
	.section	.nv.constant0._ZN7cutlass13device_kernelIN5flash19enable_sm80_to_sm89INS1_16FlashAttnFwdSm80INS1_25CollectiveMainloopFwdSm80ILi4ELi1ELb0EN4cute5tupleIJNS5_1CILi128EEENS7_ILi80EEENS7_ILi64EEEEEELi64ENS_10bfloat16_tEfNS_4arch4Sm80ELb1ELb0ELb0ELb1ELb0ELb0ELb1ELb1EEENS1_21CollectiveEpilogueFwdINS6_IJS8_SA_S9_EEENS6_IJNS7_ILi1EEESI_SI_EEESC_SE_Li128ELb1ELb1ELb1ELb0EEENS1_36VarlenDynamicPersistentTileSchedulerILi128ELi80ELi128ELi128ELb1ELb1ELb0ELb1ELb1ELb1EEEEEEEEEvNT_6ParamsE,"a",@progbits
	.sectionflags	@""
	.align	4
.nv.constant0._ZN7cutlass13device_kernelIN5flash19enable_sm80_to_sm89INS1_16FlashAttnFwdSm80INS1_25CollectiveMainloopFwdSm80ILi4ELi1ELb0EN4cute5tupleIJNS5_1CILi128EEENS7_ILi80EEENS7_ILi64EEEEEELi64ENS_10bfloat16_tEfNS_4arch4Sm80ELb1ELb0ELb0ELb1ELb0ELb0ELb1ELb1EEENS1_21CollectiveEpilogueFwdINS6_IJS8_SA_S9_EEENS6_IJNS7_ILi1EEESI_SI_EEESC_SE_Li128ELb1ELb1ELb1ELb0EEENS1_36VarlenDynamicPersistentTileSchedulerILi128ELi80ELi128ELi128ELb1ELb1ELb0ELb1ELb1ELb1EEEEEEEEEvNT_6ParamsE:
	.zero		1976


//--------------------- .nv.constant0._ZN7cutlass13device_kernelIN5flash19enable_sm80_to_sm89INS1_16FlashAttnFwdSm80INS1_25CollectiveMainloopFwdSm80ILi4ELi1ELb0EN4cute5tupleIJNS5_1CILi128EEENS7_ILi80EEENS7_ILi64EEEEEELi64ENS_10bfloat16_tEfNS_4arch4Sm80ELb1ELb0ELb0ELb1ELb0ELb1ELb1ELb1EEENS1_21CollectiveEpilogueFwdINS6_IJS8_SA_S9_EEENS6_IJNS7_ILi1EEESI_SI_EEESC_SE_Li128ELb1ELb1ELb1ELb0EEENS1_36VarlenDynamicPersistentTileSchedulerILi128ELi80ELi128ELi128ELb1ELb1ELb0ELb1ELb1ELb1EEEEEEEEEvNT_6ParamsE --------------------------
	.section	.nv.constant0._ZN7cutlass13device_kernelIN5flash19enable_sm80_to_sm89INS1_16FlashAttnFwdSm80INS1_25CollectiveMainloopFwdSm80ILi4ELi1ELb0EN4cute5tupleIJNS5_1CILi128EEENS7_ILi80EEENS7_ILi64EEEEEELi64ENS_10bfloat16_tEfNS_4arch4Sm80ELb1ELb0ELb0ELb1ELb0ELb1ELb1ELb1EEENS1_21CollectiveEpilogueFwdINS6_IJS8_SA_S9_EEENS6_IJNS7_ILi1EEESI_SI_EEESC_SE_Li128ELb1ELb1ELb1ELb0EEENS1_36VarlenDynamicPersistentTileSchedulerILi128ELi80ELi128ELi128ELb1ELb1ELb0ELb1ELb1ELb1EEEEEEEEEvNT_6ParamsE,"a",@progbits
	.sectionflags	@""
	.align	4
.nv.constant0._ZN7cutlass13device_kernelIN5flash19enable_sm80_to_sm89INS1_16FlashAttnFwdSm80INS1_25CollectiveMainloopFwdSm80ILi4ELi1ELb0EN4cute5tupleIJNS5_1CILi128EEENS7_ILi80EEENS7_ILi64EEEEEELi64ENS_10bfloat16_tEfNS_4arch4Sm80ELb1ELb0ELb0ELb1ELb0ELb1ELb1ELb1EEENS1_21CollectiveEpilogueFwdINS6_IJS8_SA_S9_EEENS6_IJNS7_ILi1EEESI_SI_EEESC_SE_Li128ELb1ELb1ELb1ELb0EEENS1_36VarlenDynamicPersistentTileSchedulerILi128ELi80ELi128ELi128ELb1ELb1ELb0ELb1ELb1ELb1EEEEEEEEEvNT_6ParamsE:
	.zero		1976


//--------------------- SYMBOLS --------------------------

	.type		.nv.reservedSmem.offset0,@object
	.size		.nv.reservedSmem.offset0,0x4
